	.target	sm_90a

	.elftype	@"ET_EXEC"


//--------------------- .note.nv.tkinfo           --------------------------
	.section	.note.nv.tkinfo,"",@"SHT_NOTE"
	.sectionflags	@"SHF_NOTE_NV_TKINFO"
	.tkinfo
        /*0018*/ 	.word	0x00000002
        /*0030*/ 	.string	""
        /*0030*/ 	.string	"ptxas"
        /*0030*/ 	.string	"Cuda compilation tools, release 13.0, V13.0.88"
        /*0030*/ 	.string	"Build cuda_13.0.r13.0/compiler.36424714_0"
        /*0030*/ 	.string	"-arch sm_90a -m 64 "



//--------------------- .note.nv.cuinfo           --------------------------
	.section	.note.nv.cuinfo,"",@"SHT_NOTE"
	.sectionflags	@"SHF_NOTE_NV_CUINFO"
        /*0018*/ 	.short	0x0002
        /*001a*/ 	.short	0x005a
        /*001c*/ 	.short	0x0082
	.zero		2


//--------------------- .nv.info                  --------------------------
	.section	.nv.info,"",@"SHT_CUDA_INFO"
	.align	4


	//----- nvinfo : EIATTR_REGCOUNT
	.align		4
        /*0000*/ 	.byte	0x04, 0x2f
        /*0002*/ 	.short	(.L_12 - .L_11)
	.align		4
.L_11:
        /*0004*/ 	.word	index@(_ZN7cutlass13device_kernelINS_4conv6kernel13ConvUniversalINS1_16ConvProblemShapeILNS1_8OperatorE1ELi2EEENS1_10collective14CollectiveConvINS1_46MainloopSm90TmaGmmaWarpSpecializedImplicitGemmILS5_1ELi7ELi2EN4cute5tupleIJNSA_1CILi1EEESD_SD_EEENS1_36KernelImplicitTmaWarpSpecializedSm90ELi1EEENSB_IJNSC_ILi128EEESH_NSB_IJNSC_ILi64EEEEEEEEENS_6half_tESL_NSA_8TiledMMAINSA_8MMA_AtomIJNSA_4SM904GMMA26MMA_64x128x16_F32F16F16_SSILNSP_5MajorE0ELSR_1ELNSP_7ScaleInE1ELSS_1EEEEEENSA_6LayoutISE_NSB_IJNSC_ILi0EEESW_SW_EEEEENSB_IJNSA_10UnderscoreESZ_SZ_EEEEENS7_6detail26Sm90ImplicitGemmTileTraitsINSA_20SM90_TMA_LOAD_IM2COLENSA_14ComposedLayoutINSA_7SwizzleILi3ELi4ELi3EEENSA_18smem_ptr_flag_bitsILi16EEENSV_INSB_IJNSB_IJNSC_ILi8EEENSC_ILi16EEEEEENSB_IJSI_SD_EEENSB_IJSD_NSC_ILi7EEEEEEEEENSB_IJNSB_IJSI_NSC_ILi512EEEEEENSB_IJSD_SW_EEENSB_IJSW_NSC_ILi8192EEEEEEEEEEEEEvEENS13_INSA_13SM90_TMA_LOADENS15_IS17_S19_NSV_INSB_IJNSB_IJSI_NSC_ILi2EEEEEENSB_IJS1A_S1A_EEES1F_EEENSB_IJNSB_IJSD_NSC_ILi4096EEEEEES1I_S1L_EEEEEEEvEEEENS_8epilogue10collective6detail29Sm90TmaWarpSpecializedAdapterINS23_15DefaultEpilogueISL_NSB_IJNSB_IJlllEEESD_SW_EEES28_NS22_6thread17LinearCombinationISL_Li1EffLNS29_9ScaleType4KindE0ELNS_15FloatRoundStyleE2ESL_EENS_4gemm15EpilogueDefaultEEEEEvvEEEEvNT_6ParamsE)
        /*0008*/ 	.word	0x0000009a


	//----- nvinfo : EIATTR_FRAME_SIZE
	.align		4
.L_12:
        /*000c*/ 	.byte	0x04, 0x11
        /*000e*/ 	.short	(.L_14 - .L_13)
	.align		4
.L_13:
        /*0010*/ 	.word	index@(_ZN7cutlass13device_kernelINS_4conv6kernel13ConvUniversalINS1_16ConvProblemShapeILNS1_8OperatorE1ELi2EEENS1_10collective14CollectiveConvINS1_46MainloopSm90TmaGmmaWarpSpecializedImplicitGemmILS5_1ELi7ELi2EN4cute5tupleIJNSA_1CILi1EEESD_SD_EEENS1_36KernelImplicitTmaWarpSpecializedSm90ELi1EEENSB_IJNSC_ILi128EEESH_NSB_IJNSC_ILi64EEEEEEEEENS_6half_tESL_NSA_8TiledMMAINSA_8MMA_AtomIJNSA_4SM904GMMA26MMA_64x128x16_F32F16F16_SSILNSP_5MajorE0ELSR_1ELNSP_7ScaleInE1ELSS_1EEEEEENSA_6LayoutISE_NSB_IJNSC_ILi0EEESW_SW_EEEEENSB_IJNSA_10UnderscoreESZ_SZ_EEEEENS7_6detail26Sm90ImplicitGemmTileTraitsINSA_20SM90_TMA_LOAD_IM2COLENSA_14ComposedLayoutINSA_7SwizzleILi3ELi4ELi3EEENSA_18smem_ptr_flag_bitsILi16EEENSV_INSB_IJNSB_IJNSC_ILi8EEENSC_ILi16EEEEEENSB_IJSI_SD_EEENSB_IJSD_NSC_ILi7EEEEEEEEENSB_IJNSB_IJSI_NSC_ILi512EEEEEENSB_IJSD_SW_EEENSB_IJSW_NSC_ILi8192EEEEEEEEEEEEEvEENS13_INSA_13SM90_TMA_LOADENS15_IS17_S19_NSV_INSB_IJNSB_IJSI_NSC_ILi2EEEEEENSB_IJS1A_S1A_EEES1F_EEENSB_IJNSB_IJSD_NSC_ILi4096EEEEEES1I_S1L_EEEEEEEvEEEENS_8epilogue10collective6detail29Sm90TmaWarpSpecializedAdapterINS23_15DefaultEpilogueISL_NSB_IJNSB_IJlllEEESD_SW_EEES28_NS22_6thread17LinearCombinationISL_Li1EffLNS29_9ScaleType4KindE0ELNS_15FloatRoundStyleE2ESL_EENS_4gemm15EpilogueDefaultEEEEEvvEEEEvNT_6ParamsE)
        /*0014*/ 	.word	0x00000000


	//----- nvinfo : EIATTR_MIN_STACK_SIZE
	.align		4
.L_14:
        /*0018*/ 	.byte	0x04, 0x12
        /*001a*/ 	.short	(.L_16 - .L_15)
	.align		4
.L_15:
        /*001c*/ 	.word	index@(_ZN7cutlass13device_kernelINS_4conv6kernel13ConvUniversalINS1_16ConvProblemShapeILNS1_8OperatorE1ELi2EEENS1_10collective14CollectiveConvINS1_46MainloopSm90TmaGmmaWarpSpecializedImplicitGemmILS5_1ELi7ELi2EN4cute5tupleIJNSA_1CILi1EEESD_SD_EEENS1_36KernelImplicitTmaWarpSpecializedSm90ELi1EEENSB_IJNSC_ILi128EEESH_NSB_IJNSC_ILi64EEEEEEEEENS_6half_tESL_NSA_8TiledMMAINSA_8MMA_AtomIJNSA_4SM904GMMA26MMA_64x128x16_F32F16F16_SSILNSP_5MajorE0ELSR_1ELNSP_7ScaleInE1ELSS_1EEEEEENSA_6LayoutISE_NSB_IJNSC_ILi0EEESW_SW_EEEEENSB_IJNSA_10UnderscoreESZ_SZ_EEEEENS7_6detail26Sm90ImplicitGemmTileTraitsINSA_20SM90_TMA_LOAD_IM2COLENSA_14ComposedLayoutINSA_7SwizzleILi3ELi4ELi3EEENSA_18smem_ptr_flag_bitsILi16EEENSV_INSB_IJNSB_IJNSC_ILi8EEENSC_ILi16EEEEEENSB_IJSI_SD_EEENSB_IJSD_NSC_ILi7EEEEEEEEENSB_IJNSB_IJSI_NSC_ILi512EEEEEENSB_IJSD_SW_EEENSB_IJSW_NSC_ILi8192EEEEEEEEEEEEEvEENS13_INSA_13SM90_TMA_LOADENS15_IS17_S19_NSV_INSB_IJNSB_IJSI_NSC_ILi2EEEEEENSB_IJS1A_S1A_EEES1F_EEENSB_IJNSB_IJSD_NSC_ILi4096EEEEEES1I_S1L_EEEEEEEvEEEENS_8epilogue10collective6detail29Sm90TmaWarpSpecializedAdapterINS23_15DefaultEpilogueISL_NSB_IJNSB_IJlllEEESD_SW_EEES28_NS22_6thread17LinearCombinationISL_Li1EffLNS29_9ScaleType4KindE0ELNS_15FloatRoundStyleE2ESL_EENS_4gemm15EpilogueDefaultEEEEEvvEEEEvNT_6ParamsE)
        /*0020*/ 	.word	0x00000000
.L_16:


//--------------------- .nv.compat                --------------------------
	.section	.nv.compat,"",@"SHT_CUDA_COMPAT_INFO"
	.align	4
        /*0000*/ 	.byte	0x02, 0x09, 0x01, 0x00, 0x02, 0x02, 0x04, 0x00, 0x02, 0x05, 0x05, 0x00, 0x03, 0x07, 0x01, 0x01
        /*0010*/ 	.byte	0x02, 0x03, 0x01, 0x00, 0x02, 0x06, 0x01, 0x00, 0x04, 0x0b, 0x08, 0x00, 0x00, 0x00, 0x00, 0x00
        /*0020*/ 	.byte	0x00, 0x00, 0x00, 0x00


//--------------------- .nv.info._ZN7cutlass13device_kernelINS_4conv6kernel13ConvUniversalINS1_16ConvProblemShapeILNS1_8OperatorE1ELi2EEENS1_10collective14CollectiveConvINS1_46MainloopSm90TmaGmmaWarpSpecializedImplicitGemmILS5_1ELi7ELi2EN4cute5tupleIJNSA_1CILi1EEESD_SD_EEENS1_36KernelImplicitTmaWarpSpecializedSm90ELi1EEENSB_IJNSC_ILi128EEESH_NSB_IJNSC_ILi64EEEEEEEEENS_6half_tESL_NSA_8TiledMMAINSA_8MMA_AtomIJNSA_4SM904GMMA26MMA_64x128x16_F32F16F16_SSILNSP_5MajorE0ELSR_1ELNSP_7ScaleInE1ELSS_1EEEEEENSA_6LayoutISE_NSB_IJNSC_ILi0EEESW_SW_EEEEENSB_IJNSA_10UnderscoreESZ_SZ_EEEEENS7_6detail26Sm90ImplicitGemmTileTraitsINSA_20SM90_TMA_LOAD_IM2COLENSA_14ComposedLayoutINSA_7SwizzleILi3ELi4ELi3EEENSA_18smem_ptr_flag_bitsILi16EEENSV_INSB_IJNSB_IJNSC_ILi8EEENSC_ILi16EEEEEENSB_IJSI_SD_EEENSB_IJSD_NSC_ILi7EEEEEEEEENSB_IJNSB_IJSI_NSC_ILi512EEEEEENSB_IJSD_SW_EEENSB_IJSW_NSC_ILi8192EEEEEEEEEEEEEvEENS13_INSA_13SM90_TMA_LOADENS15_IS17_S19_NSV_INSB_IJNSB_IJSI_NSC_ILi2EEEEEENSB_IJS1A_S1A_EEES1F_EEENSB_IJNSB_IJSD_NSC_ILi4096EEEEEES1I_S1L_EEEEEEEvEEEENS_8epilogue10collective6detail29Sm90TmaWarpSpecializedAdapterINS23_15DefaultEpilogueISL_NSB_IJNSB_IJlllEEESD_SW_EEES28_NS22_6thread17LinearCombinationISL_Li1EffLNS29_9ScaleType4KindE0ELNS_15FloatRoundStyleE2ESL_EENS_4gemm15EpilogueDefaultEEEEEvvEEEEvNT_6ParamsE --------------------------
	.section	.nv.info._ZN7cutlass13device_kernelINS_4conv6kernel13ConvUniversalINS1_16ConvProblemShapeILNS1_8OperatorE1ELi2EEENS1_10collective14CollectiveConvINS1_46MainloopSm90TmaGmmaWarpSpecializedImplicitGemmILS5_1ELi7ELi2EN4cute5tupleIJNSA_1CILi1EEESD_SD_EEENS1_36KernelImplicitTmaWarpSpecializedSm90ELi1EEENSB_IJNSC_ILi128EEESH_NSB_IJNSC_ILi64EEEEEEEEENS_6half_tESL_NSA_8TiledMMAINSA_8MMA_AtomIJNSA_4SM904GMMA26MMA_64x128x16_F32F16F16_SSILNSP_5MajorE0ELSR_1ELNSP_7ScaleInE1ELSS_1EEEEEENSA_6LayoutISE_NSB_IJNSC_ILi0EEESW_SW_EEEEENSB_IJNSA_10UnderscoreESZ_SZ_EEEEENS7_6detail26Sm90ImplicitGemmTileTraitsINSA_20SM90_TMA_LOAD_IM2COLENSA_14ComposedLayoutINSA_7SwizzleILi3ELi4ELi3EEENSA_18smem_ptr_flag_bitsILi16EEENSV_INSB_IJNSB_IJNSC_ILi8EEENSC_ILi16EEEEEENSB_IJSI_SD_EEENSB_IJSD_NSC_ILi7EEEEEEEEENSB_IJNSB_IJSI_NSC_ILi512EEEEEENSB_IJSD_SW_EEENSB_IJSW_NSC_ILi8192EEEEEEEEEEEEEvEENS13_INSA_13SM90_TMA_LOADENS15_IS17_S19_NSV_INSB_IJNSB_IJSI_NSC_ILi2EEEEEENSB_IJS1A_S1A_EEES1F_EEENSB_IJNSB_IJSD_NSC_ILi4096EEEEEES1I_S1L_EEEEEEEvEEEENS_8epilogue10collective6detail29Sm90TmaWarpSpecializedAdapterINS23_15DefaultEpilogueISL_NSB_IJNSB_IJlllEEESD_SW_EEES28_NS22_6thread17LinearCombinationISL_Li1EffLNS29_9ScaleType4KindE0ELNS_15FloatRoundStyleE2ESL_EENS_4gemm15EpilogueDefaultEEEEEvvEEEEvNT_6ParamsE,"",@"SHT_CUDA_INFO"
	.sectionflags	@""
	.align	4


	//----- nvinfo : EIATTR_CUDA_API_VERSION
	.align		4
        /*0000*/ 	.byte	0x04, 0x37
        /*0002*/ 	.short	(.L_18 - .L_17)
.L_17:
        /*0004*/ 	.word	0x00000082


	//----- nvinfo : EIATTR_KPARAM_INFO
	.align		4
.L_18:
        /*0008*/ 	.byte	0x04, 0x17
        /*000a*/ 	.short	(.L_20 - .L_19)
.L_19:
        /*000c*/ 	.word	0x00000000
        /*0010*/ 	.short	0x0000
        /*0012*/ 	.short	0x0070
        /*0014*/ 	.byte	0x00, 0xf0, 0x01, 0x0e


	//----- nvinfo : EIATTR_SPARSE_MMA_MASK
	.align		4
.L_20:
        /*0018*/ 	.byte	0x03, 0x50
        /*001a*/ 	.short	0x0000


	//----- nvinfo : EIATTR_MAXREG_COUNT
	.align		4
        /*001c*/ 	.byte	0x03, 0x1b
        /*001e*/ 	.short	0x00ff


	//----- nvinfo : EIATTR_NUM_BARRIERS
	.align		4
        /*0020*/ 	.byte	0x02, 0x4c
        /*0022*/ 	.byte	0x01
	.zero		1


	//----- nvinfo : EIATTR_MERCURY_ISA_VERSION
	.align		4
        /*0024*/ 	.byte	0x03, 0x5f
        /*0026*/ 	.short	0x0101


	//----- nvinfo : EIATTR_COOP_GROUP_MASK_REGIDS
	.align		4
        /*0028*/ 	.byte	0x04, 0x29
        /*002a*/ 	.short	(.L_22 - .L_21)


	//   ....[0]....
.L_21:
        /*002c*/ 	.word	0xffffffff


	//   ....[1]....
        /*0030*/ 	.word	0xffffffff


	//   ....[2]....
        /*0034*/ 	.word	0xffffffff


	//----- nvinfo : EIATTR_COOP_GROUP_INSTR_OFFSETS
	.align		4
.L_22:
        /*0038*/ 	.byte	0x04, 0x28
        /*003a*/ 	.short	(.L_24 - .L_23)


	//   ....[0]....
.L_23:
        /*003c*/ 	.word	0x00000060


	//   ....[1]....
        /*0040*/ 	.word	0x00000070


	//   ....[2]....
        /*0044*/ 	.word	0x00000130


	//----- nvinfo : EIATTR_MBARRIER_INSTR_OFFSETS
	.align		4
.L_24:
        /*0048*/ 	.byte	0x04, 0x39
        /*004a*/ 	.short	(.L_26 - .L_25)


	//   ....[0]....
.L_25:
        /*004c*/ 	.word	0x00000250
        /*0050*/ 	.word	0x000000ff
        /*0054*/ 	.word	0x00038000
        /*0058*/ 	.short	0x0100
        /*005a*/ 	.byte	0x08
	.zero		1


	//   ....[1]....
        /*005c*/ 	.word	0x00000260
        /*0060*/ 	.word	0x000000ff
        /*0064*/ 	.word	0x00038038
        /*0068*/ 	.short	0x0100
        /*006a*/ 	.byte	0x08
	.zero		1


	//   ....[2]....
        /*006c*/ 	.word	0x00000270
        /*0070*/ 	.word	0x000000ff
        /*0074*/ 	.word	0x00038008
        /*0078*/ 	.short	0x0100
        /*007a*/ 	.byte	0x08
	.zero		1


	//   ....[3]....
        /*007c*/ 	.word	0x00000280
        /*0080*/ 	.word	0x000000ff
        /*0084*/ 	.word	0x00038040
        /*0088*/ 	.short	0x0100
        /*008a*/ 	.byte	0x08
	.zero		1


	//   ....[4]....
        /*008c*/ 	.word	0x00000290
        /*0090*/ 	.word	0x000000ff
        /*0094*/ 	.word	0x00038010
        /*0098*/ 	.short	0x0100
        /*009a*/ 	.byte	0x08
	.zero		1


	//   ....[5]....
        /*009c*/ 	.word	0x000002a0
        /*00a0*/ 	.word	0x000000ff
        /*00a4*/ 	.word	0x00038048
        /*00a8*/ 	.short	0x0100
        /*00aa*/ 	.byte	0x08
	.zero		1


	//   ....[6]....
        /*00ac*/ 	.word	0x000002b0
        /*00b0*/ 	.word	0x000000ff
        /*00b4*/ 	.word	0x00038018
        /*00b8*/ 	.short	0x0100
        /*00ba*/ 	.byte	0x08
	.zero		1


	//   ....[7]....
        /*00bc*/ 	.word	0x000002c0
        /*00c0*/ 	.word	0x000000ff
        /*00c4*/ 	.word	0x00038050
        /*00c8*/ 	.short	0x0100
        /*00ca*/ 	.byte	0x08
	.zero		1


	//   ....[8]....
        /*00cc*/ 	.word	0x000002d0
        /*00d0*/ 	.word	0x000000ff
        /*00d4*/ 	.word	0x00038020
        /*00d8*/ 	.short	0x0100
        /*00da*/ 	.byte	0x08
	.zero		1


	//   ....[9]....
        /*00dc*/ 	.word	0x000002e0
        /*00e0*/ 	.word	0x000000ff
        /*00e4*/ 	.word	0x00038058
        /*00e8*/ 	.short	0x0100
        /*00ea*/ 	.byte	0x08
	.zero		1


	//   ....[10]....
        /*00ec*/ 	.word	0x000002f0
        /*00f0*/ 	.word	0x000000ff
        /*00f4*/ 	.word	0x00038028
        /*00f8*/ 	.short	0x0100
        /*00fa*/ 	.byte	0x08
	.zero		1


	//   ....[11]....
        /*00fc*/ 	.word	0x00000300
        /*0100*/ 	.word	0x000000ff
        /*0104*/ 	.word	0x00038060
        /*0108*/ 	.short	0x0100
        /*010a*/ 	.byte	0x08
	.zero		1


	//   ....[12]....
        /*010c*/ 	.word	0x00000310
        /*0110*/ 	.word	0x000000ff
        /*0114*/ 	.word	0x00038030
        /*0118*/ 	.short	0x0100
        /*011a*/ 	.byte	0x08
	.zero		1


	//   ....[13]....
        /*011c*/ 	.word	0x00000320
        /*0120*/ 	.word	0x000000ff
        /*0124*/ 	.word	0x00038068
        /*0128*/ 	.short	0x0100
        /*012a*/ 	.byte	0x08
	.zero		1


	//   ....[14]....
        /*012c*/ 	.word	0x00000bc0
        /*0130*/ 	.word	0x00000004
        /*0134*/ 	.word	0x00038000
        /*0138*/ 	.short	0x010a
        /*013a*/ 	.byte	0x3f
	.zero		1


	//   ....[15]....
        /*013c*/ 	.word	0x00001020
        /*0140*/ 	.word	0x00000004
        /*0144*/ 	.word	0x00038000
        /*0148*/ 	.short	0x010a
        /*014a*/ 	.byte	0x3f
	.zero		1


	//   ....[16]....
        /*014c*/ 	.word	0x00001300
        /*0150*/ 	.word	0x000000ff
        /*0154*/ 	.word	0x00000000
        /*0158*/ 	.short	0x0101
        /*015a*/ 	.byte	0x08
	.zero		1


	//   ....[17]....
        /*015c*/ 	.word	0x00001510
        /*0160*/ 	.word	0x00000002
        /*0164*/ 	.word	0x00000000
        /*0168*/ 	.short	0x0101
        /*016a*/ 	.byte	0x3f
	.zero		1


	//   ....[18]....
        /*016c*/ 	.word	0x000092a0
        /*0170*/ 	.word	0x0000000c
        /*0174*/ 	.word	0x00038038
        /*0178*/ 	.short	0x010a
        /*017a*/ 	.byte	0x3f
	.zero		1


	//   ....[19]....
        /*017c*/ 	.word	0x000099f0
        /*0180*/ 	.word	0x00000000
        /*0184*/ 	.word	0x00000000
        /*0188*/ 	.short	0x010a
        /*018a*/ 	.byte	0x3f
	.zero		1


	//   ....[20]....
        /*018c*/ 	.word	0x00009aa0
        /*0190*/ 	.word	0x00000000
        /*0194*/ 	.word	0x00000000
        /*0198*/ 	.short	0x010a
        /*019a*/ 	.byte	0x3f
	.zero		1


	//   ....[21]....
        /*019c*/ 	.word	0x00009b50
        /*01a0*/ 	.word	0x00000000
        /*01a4*/ 	.word	0x00000000
        /*01a8*/ 	.short	0x010a
        /*01aa*/ 	.byte	0x3f
	.zero		1


	//   ....[22]....
        /*01ac*/ 	.word	0x00009c00
        /*01b0*/ 	.word	0x00000000
        /*01b4*/ 	.word	0x00000000
        /*01b8*/ 	.short	0x010a
        /*01ba*/ 	.byte	0x3f
	.zero		1


	//   ....[23]....
        /*01bc*/ 	.word	0x00009cb0
        /*01c0*/ 	.word	0x00000000
        /*01c4*/ 	.word	0x00000000
        /*01c8*/ 	.short	0x010a
        /*01ca*/ 	.byte	0x3f
	.zero		1


	//   ....[24]....
        /*01cc*/ 	.word	0x00009d60
        /*01d0*/ 	.word	0x00000000
        /*01d4*/ 	.word	0x00000000
        /*01d8*/ 	.short	0x010a
        /*01da*/ 	.byte	0x3f
	.zero		1


	//   ....[25]....
        /*01dc*/ 	.word	0x00009e10
        /*01e0*/ 	.word	0x00000002
        /*01e4*/ 	.word	0x00000000
        /*01e8*/ 	.short	0x010a
        /*01ea*/ 	.byte	0x3f
	.zero		1


	//----- nvinfo : EIATTR_NUM_MBARRIERS
	.align		4
.L_26:
        /*01ec*/ 	.byte	0x03, 0x38
        /*01ee*/ 	.short	0x000e


	//----- nvinfo : EIATTR_EXIT_INSTR_OFFSETS
	.align		4
        /*01f0*/ 	.byte	0x04, 0x1c
        /*01f2*/ 	.short	(.L_28 - .L_27)


	//   ....[0]....
.L_27:
        /*01f4*/ 	.word	0x000006f0


	//   ....[1]....
        /*01f8*/ 	.word	0x00001660


	//   ....[2]....
        /*01fc*/ 	.word	0x00006b60


	//   ....[3]....
        /*0200*/ 	.word	0x00006b90


	//   ....[4]....
        /*0204*/ 	.word	0x00009030


	//   ....[5]....
        /*0208*/ 	.word	0x00009060


	//   ....[6]....
        /*020c*/ 	.word	0x00009080


	//   ....[7]....
        /*0210*/ 	.word	0x000098f0


	//   ....[8]....
        /*0214*/ 	.word	0x00009e40


	//----- nvinfo : EIATTR_MAX_THREADS
	.align		4
.L_28:
        /*0218*/ 	.byte	0x04, 0x05
        /*021a*/ 	.short	(.L_30 - .L_29)
.L_29:
        /*021c*/ 	.word	0x00000100
        /*0220*/ 	.word	0x00000001
        /*0224*/ 	.word	0x00000001


	//----- nvinfo : EIATTR_CRS_STACK_SIZE
	.align		4
.L_30:
        /*0228*/ 	.byte	0x04, 0x1e
        /*022a*/ 	.short	(.L_32 - .L_31)
.L_31:
        /*022c*/ 	.word	0x00000000


	//----- nvinfo : EIATTR_CBANK_PARAM_SIZE
	.align		4
.L_32:
        /*0230*/ 	.byte	0x03, 0x19
        /*0232*/ 	.short	0x03f0


	//----- nvinfo : EIATTR_PARAM_CBANK
	.align		4
        /*0234*/ 	.byte	0x04, 0x0a
        /*0236*/ 	.short	(.L_34 - .L_33)
	.align		4
.L_33:
        /*0238*/ 	.word	index@(.nv.constant0._ZN7cutlass13device_kernelINS_4conv6kernel13ConvUniversalINS1_16ConvProblemShapeILNS1_8OperatorE1ELi2EEENS1_10collective14CollectiveConvINS1_46MainloopSm90TmaGmmaWarpSpecializedImplicitGemmILS5_1ELi7ELi2EN4cute5tupleIJNSA_1CILi1EEESD_SD_EEENS1_36KernelImplicitTmaWarpSpecializedSm90ELi1EEENSB_IJNSC_ILi128EEESH_NSB_IJNSC_ILi64EEEEEEEEENS_6half_tESL_NSA_8TiledMMAINSA_8MMA_AtomIJNSA_4SM904GMMA26MMA_64x128x16_F32F16F16_SSILNSP_5MajorE0ELSR_1ELNSP_7ScaleInE1ELSS_1EEEEEENSA_6LayoutISE_NSB_IJNSC_ILi0EEESW_SW_EEEEENSB_IJNSA_10UnderscoreESZ_SZ_EEEEENS7_6detail26Sm90ImplicitGemmTileTraitsINSA_20SM90_TMA_LOAD_IM2COLENSA_14ComposedLayoutINSA_7SwizzleILi3ELi4ELi3EEENSA_18smem_ptr_flag_bitsILi16EEENSV_INSB_IJNSB_IJNSC_ILi8EEENSC_ILi16EEEEEENSB_IJSI_SD_EEENSB_IJSD_NSC_ILi7EEEEEEEEENSB_IJNSB_IJSI_NSC_ILi512EEEEEENSB_IJSD_SW_EEENSB_IJSW_NSC_ILi8192EEEEEEEEEEEEEvEENS13_INSA_13SM90_TMA_LOADENS15_IS17_S19_NSV_INSB_IJNSB_IJSI_NSC_ILi2EEEEEENSB_IJS1A_S1A_EEES1F_EEENSB_IJNSB_IJSD_NSC_ILi4096EEEEEES1I_S1L_EEEEEEEvEEEENS_8epilogue10collective6detail29Sm90TmaWarpSpecializedAdapterINS23_15DefaultEpilogueISL_NSB_IJNSB_IJlllEEESD_SW_EEES28_NS22_6thread17LinearCombinationISL_Li1EffLNS29_9ScaleType4KindE0ELNS_15FloatRoundStyleE2ESL_EENS_4gemm15EpilogueDefaultEEEEEvvEEEEvNT_6ParamsE)
        /*023c*/ 	.short	0x0210
        /*023e*/ 	.short	0x03f0


	//----- nvinfo : EIATTR_SW_WAR
	.align		4
.L_34:
        /*0240*/ 	.byte	0x04, 0x36
        /*0242*/ 	.short	(.L_36 - .L_35)
.L_35:
        /*0244*/ 	.word	0x00000008
.L_36:


//--------------------- .nv.callgraph             --------------------------
	.section	.nv.callgraph,"",@"SHT_CUDA_CALLGRAPH"
	.align	4
	.sectionentsize	8
	.align		4
        /*0000*/ 	.word	0x00000000
	.align		4
        /*0004*/ 	.word	0xffffffff
	.align		4
        /*0008*/ 	.word	0x00000000
	.align		4
        /*000c*/ 	.word	0xfffffffe
	.align		4
        /*0010*/ 	.word	0x00000000
	.align		4
        /*0014*/ 	.word	0xfffffffd
	.align		4
        /*0018*/ 	.word	0x00000000
	.align		4
        /*001c*/ 	.word	0xfffffffc


//--------------------- .nv.constant4             --------------------------
	.section	.nv.constant4,"a",@progbits
	.align	8
	.align		8
.nv.constant4:
        /*0000*/ 	.dword	_ZN39_INTERNAL_359eede9_4_k_cu_b5efbec2_27124cuda3std3__45__cpo5beginE
	.align		8
        /*0008*/ 	.dword	_ZN39_INTERNAL_359eede9_4_k_cu_b5efbec2_27124cuda3std3__45__cpo3endE
	.align		8
        /*0010*/ 	.dword	_ZN39_INTERNAL_359eede9_4_k_cu_b5efbec2_27124cuda3std3__45__cpo6cbeginE
	.align		8
        /*0018*/ 	.dword	_ZN39_INTERNAL_359eede9_4_k_cu_b5efbec2_27124cuda3std3__45__cpo4cendE
	.align		8
        /*0020*/ 	.dword	_ZN39_INTERNAL_359eede9_4_k_cu_b5efbec2_27124cuda3std3__441_GLOBAL__N__359eede9_4_k_cu_b5efbec2_27126ignoreE
	.align		8
        /*0028*/ 	.dword	_ZN39_INTERNAL_359eede9_4_k_cu_b5efbec2_27124cuda3std3__419piecewise_constructE
	.align		8
        /*0030*/ 	.dword	_ZN39_INTERNAL_359eede9_4_k_cu_b5efbec2_27124cuda3std3__48in_placeE
	.align		8
        /*0038*/ 	.dword	_ZN39_INTERNAL_359eede9_4_k_cu_b5efbec2_27124cuda3std6ranges3__45__cpo4swapE
	.align		8
        /*0040*/ 	.dword	_ZN39_INTERNAL_359eede9_4_k_cu_b5efbec2_27124cuda3std6ranges3__45__cpo9iter_moveE
	.align		8
        /*0048*/ 	.dword	_ZN39_INTERNAL_359eede9_4_k_cu_b5efbec2_27124cute7productE
	.align		8
        /*0050*/ 	.dword	_ZN39_INTERNAL_359eede9_4_k_cu_b5efbec2_27124cute1_E


//--------------------- .text._ZN7cutlass13device_kernelINS_4conv6kernel13ConvUniversalINS1_16ConvProblemShapeILNS1_8OperatorE1ELi2EEENS1_10collective14CollectiveConvINS1_46MainloopSm90TmaGmmaWarpSpecializedImplicitGemmILS5_1ELi7ELi2EN4cute5tupleIJNSA_1CILi1EEESD_SD_EEENS1_36KernelImplicitTmaWarpSpecializedSm90ELi1EEENSB_IJNSC_ILi128EEESH_NSB_IJNSC_ILi64EEEEEEEEENS_6half_tESL_NSA_8TiledMMAINSA_8MMA_AtomIJNSA_4SM904GMMA26MMA_64x128x16_F32F16F16_SSILNSP_5MajorE0ELSR_1ELNSP_7ScaleInE1ELSS_1EEEEEENSA_6LayoutISE_NSB_IJNSC_ILi0EEESW_SW_EEEEENSB_IJNSA_10UnderscoreESZ_SZ_EEEEENS7_6detail26Sm90ImplicitGemmTileTraitsINSA_20SM90_TMA_LOAD_IM2COLENSA_14ComposedLayoutINSA_7SwizzleILi3ELi4ELi3EEENSA_18smem_ptr_flag_bitsILi16EEENSV_INSB_IJNSB_IJNSC_ILi8EEENSC_ILi16EEEEEENSB_IJSI_SD_EEENSB_IJSD_NSC_ILi7EEEEEEEEENSB_IJNSB_IJSI_NSC_ILi512EEEEEENSB_IJSD_SW_EEENSB_IJSW_NSC_ILi8192EEEEEEEEEEEEEvEENS13_INSA_13SM90_TMA_LOADENS15_IS17_S19_NSV_INSB_IJNSB_IJSI_NSC_ILi2EEEEEENSB_IJS1A_S1A_EEES1F_EEENSB_IJNSB_IJSD_NSC_ILi4096EEEEEES1I_S1L_EEEEEEEvEEEENS_8epilogue10collective6detail29Sm90TmaWarpSpecializedAdapterINS23_15DefaultEpilogueISL_NSB_IJNSB_IJlllEEESD_SW_EEES28_NS22_6thread17LinearCombinationISL_Li1EffLNS29_9ScaleType4KindE0ELNS_15FloatRoundStyleE2ESL_EENS_4gemm15EpilogueDefaultEEEEEvvEEEEvNT_6ParamsE --------------------------
	.section	.text._ZN7cutlass13device_kernelINS_4conv6kernel13ConvUniversalINS1_16ConvProblemShapeILNS1_8OperatorE1ELi2EEENS1_10collective14CollectiveConvINS1_46MainloopSm90TmaGmmaWarpSpecializedImplicitGemmILS5_1ELi7ELi2EN4cute5tupleIJNSA_1CILi1EEESD_SD_EEENS1_36KernelImplicitTmaWarpSpecializedSm90ELi1EEENSB_IJNSC_ILi128EEESH_NSB_IJNSC_ILi64EEEEEEEEENS_6half_tESL_NSA_8TiledMMAINSA_8MMA_AtomIJNSA_4SM904GMMA26MMA_64x128x16_F32F16F16_SSILNSP_5MajorE0ELSR_1ELNSP_7ScaleInE1ELSS_1EEEEEENSA_6LayoutISE_NSB_IJNSC_ILi0EEESW_SW_EEEEENSB_IJNSA_10UnderscoreESZ_SZ_EEEEENS7_6detail26Sm90ImplicitGemmTileTraitsINSA_20SM90_TMA_LOAD_IM2COLENSA_14ComposedLayoutINSA_7SwizzleILi3ELi4ELi3EEENSA_18smem_ptr_flag_bitsILi16EEENSV_INSB_IJNSB_IJNSC_ILi8EEENSC_ILi16EEEEEENSB_IJSI_SD_EEENSB_IJSD_NSC_ILi7EEEEEEEEENSB_IJNSB_IJSI_NSC_ILi512EEEEEENSB_IJSD_SW_EEENSB_IJSW_NSC_ILi8192EEEEEEEEEEEEEvEENS13_INSA_13SM90_TMA_LOADENS15_IS17_S19_NSV_INSB_IJNSB_IJSI_NSC_ILi2EEEEEENSB_IJS1A_S1A_EEES1F_EEENSB_IJNSB_IJSD_NSC_ILi4096EEEEEES1I_S1L_EEEEEEEvEEEENS_8epilogue10collective6detail29Sm90TmaWarpSpecializedAdapterINS23_15DefaultEpilogueISL_NSB_IJNSB_IJlllEEESD_SW_EEES28_NS22_6thread17LinearCombinationISL_Li1EffLNS29_9ScaleType4KindE0ELNS_15FloatRoundStyleE2ESL_EENS_4gemm15EpilogueDefaultEEEEEvvEEEEvNT_6ParamsE,"ax",@progbits
	.align	128
.text._ZN7cutlass13device_kernelINS_4conv6kernel13ConvUniversalINS1_16ConvProblemShapeILNS1_8OperatorE1ELi2EEENS1_10collective14CollectiveConvINS1_46MainloopSm90TmaGmmaWarpSpecializedImplicitGemmILS5_1ELi7ELi2EN4cute5tupleIJNSA_1CILi1EEESD_SD_EEENS1_36KernelImplicitTmaWarpSpecializedSm90ELi1EEENSB_IJNSC_ILi128EEESH_NSB_IJNSC_ILi64EEEEEEEEENS_6half_tESL_NSA_8TiledMMAINSA_8MMA_AtomIJNSA_4SM904GMMA26MMA_64x128x16_F32F16F16_SSILNSP_5MajorE0ELSR_1ELNSP_7ScaleInE1ELSS_1EEEEEENSA_6LayoutISE_NSB_IJNSC_ILi0EEESW_SW_EEEEENSB_IJNSA_10UnderscoreESZ_SZ_EEEEENS7_6detail26Sm90ImplicitGemmTileTraitsINSA_20SM90_TMA_LOAD_IM2COLENSA_14ComposedLayoutINSA_7SwizzleILi3ELi4ELi3EEENSA_18smem_ptr_flag_bitsILi16EEENSV_INSB_IJNSB_IJNSC_ILi8EEENSC_ILi16EEEEEENSB_IJSI_SD_EEENSB_IJSD_NSC_ILi7EEEEEEEEENSB_IJNSB_IJSI_NSC_ILi512EEEEEENSB_IJSD_SW_EEENSB_IJSW_NSC_ILi8192EEEEEEEEEEEEEvEENS13_INSA_13SM90_TMA_LOADENS15_IS17_S19_NSV_INSB_IJNSB_IJSI_NSC_ILi2EEEEEENSB_IJS1A_S1A_EEES1F_EEENSB_IJNSB_IJSD_NSC_ILi4096EEEEEES1I_S1L_EEEEEEEvEEEENS_8epilogue10collective6detail29Sm90TmaWarpSpecializedAdapterINS23_15DefaultEpilogueISL_NSB_IJNSB_IJlllEEESD_SW_EEES28_NS22_6thread17LinearCombinationISL_Li1EffLNS29_9ScaleType4KindE0ELNS_15FloatRoundStyleE2ESL_EENS_4gemm15EpilogueDefaultEEEEEvvEEEEvNT_6ParamsE:
        .type           _ZN7cutlass13device_kernelINS_4conv6kernel13ConvUniversalINS1_16ConvProblemShapeILNS1_8OperatorE1ELi2EEENS1_10collective14CollectiveConvINS1_46MainloopSm90TmaGmmaWarpSpecializedImplicitGemmILS5_1ELi7ELi2EN4cute5tupleIJNSA_1CILi1EEESD_SD_EEENS1_36KernelImplicitTmaWarpSpecializedSm90ELi1EEENSB_IJNSC_ILi128EEESH_NSB_IJNSC_ILi64EEEEEEEEENS_6half_tESL_NSA_8TiledMMAINSA_8MMA_AtomIJNSA_4SM904GMMA26MMA_64x128x16_F32F16F16_SSILNSP_5MajorE0ELSR_1ELNSP_7ScaleInE1ELSS_1EEEEEENSA_6LayoutISE_NSB_IJNSC_ILi0EEESW_SW_EEEEENSB_IJNSA_10UnderscoreESZ_SZ_EEEEENS7_6detail26Sm90ImplicitGemmTileTraitsINSA_20SM90_TMA_LOAD_IM2COLENSA_14ComposedLayoutINSA_7SwizzleILi3ELi4ELi3EEENSA_18smem_ptr_flag_bitsILi16EEENSV_INSB_IJNSB_IJNSC_ILi8EEENSC_ILi16EEEEEENSB_IJSI_SD_EEENSB_IJSD_NSC_ILi7EEEEEEEEENSB_IJNSB_IJSI_NSC_ILi512EEEEEENSB_IJSD_SW_EEENSB_IJSW_NSC_ILi8192EEEEEEEEEEEEEvEENS13_INSA_13SM90_TMA_LOADENS15_IS17_S19_NSV_INSB_IJNSB_IJSI_NSC_ILi2EEEEEENSB_IJS1A_S1A_EEES1F_EEENSB_IJNSB_IJSD_NSC_ILi4096EEEEEES1I_S1L_EEEEEEEvEEEENS_8epilogue10collective6detail29Sm90TmaWarpSpecializedAdapterINS23_15DefaultEpilogueISL_NSB_IJNSB_IJlllEEESD_SW_EEES28_NS22_6thread17LinearCombinationISL_Li1EffLNS29_9ScaleType4KindE0ELNS_15FloatRoundStyleE2ESL_EENS_4gemm15EpilogueDefaultEEEEEvvEEEEvNT_6ParamsE,@function
        .size           _ZN7cutlass13device_kernelINS_4conv6kernel13ConvUniversalINS1_16ConvProblemShapeILNS1_8OperatorE1ELi2EEENS1_10collective14CollectiveConvINS1_46MainloopSm90TmaGmmaWarpSpecializedImplicitGemmILS5_1ELi7ELi2EN4cute5tupleIJNSA_1CILi1EEESD_SD_EEENS1_36KernelImplicitTmaWarpSpecializedSm90ELi1EEENSB_IJNSC_ILi128EEESH_NSB_IJNSC_ILi64EEEEEEEEENS_6half_tESL_NSA_8TiledMMAINSA_8MMA_AtomIJNSA_4SM904GMMA26MMA_64x128x16_F32F16F16_SSILNSP_5MajorE0ELSR_1ELNSP_7ScaleInE1ELSS_1EEEEEENSA_6LayoutISE_NSB_IJNSC_ILi0EEESW_SW_EEEEENSB_IJNSA_10UnderscoreESZ_SZ_EEEEENS7_6detail26Sm90ImplicitGemmTileTraitsINSA_20SM90_TMA_LOAD_IM2COLENSA_14ComposedLayoutINSA_7SwizzleILi3ELi4ELi3EEENSA_18smem_ptr_flag_bitsILi16EEENSV_INSB_IJNSB_IJNSC_ILi8EEENSC_ILi16EEEEEENSB_IJSI_SD_EEENSB_IJSD_NSC_ILi7EEEEEEEEENSB_IJNSB_IJSI_NSC_ILi512EEEEEENSB_IJSD_SW_EEENSB_IJSW_NSC_ILi8192EEEEEEEEEEEEEvEENS13_INSA_13SM90_TMA_LOADENS15_IS17_S19_NSV_INSB_IJNSB_IJSI_NSC_ILi2EEEEEENSB_IJS1A_S1A_EEES1F_EEENSB_IJNSB_IJSD_NSC_ILi4096EEEEEES1I_S1L_EEEEEEEvEEEENS_8epilogue10collective6detail29Sm90TmaWarpSpecializedAdapterINS23_15DefaultEpilogueISL_NSB_IJNSB_IJlllEEESD_SW_EEES28_NS22_6thread17LinearCombinationISL_Li1EffLNS29_9ScaleType4KindE0ELNS_15FloatRoundStyleE2ESL_EENS_4gemm15EpilogueDefaultEEEEEvvEEEEvNT_6ParamsE,(.L_x_288 - _ZN7cutlass13device_kernelINS_4conv6kernel13ConvUniversalINS1_16ConvProblemShapeILNS1_8OperatorE1ELi2EEENS1_10collective14CollectiveConvINS1_46MainloopSm90TmaGmmaWarpSpecializedImplicitGemmILS5_1ELi7ELi2EN4cute5tupleIJNSA_1CILi1EEESD_SD_EEENS1_36KernelImplicitTmaWarpSpecializedSm90ELi1EEENSB_IJNSC_ILi128EEESH_NSB_IJNSC_ILi64EEEEEEEEENS_6half_tESL_NSA_8TiledMMAINSA_8MMA_AtomIJNSA_4SM904GMMA26MMA_64x128x16_F32F16F16_SSILNSP_5MajorE0ELSR_1ELNSP_7ScaleInE1ELSS_1EEEEEENSA_6LayoutISE_NSB_IJNSC_ILi0EEESW_SW_EEEEENSB_IJNSA_10UnderscoreESZ_SZ_EEEEENS7_6detail26Sm90ImplicitGemmTileTraitsINSA_20SM90_TMA_LOAD_IM2COLENSA_14ComposedLayoutINSA_7SwizzleILi3ELi4ELi3EEENSA_18smem_ptr_flag_bitsILi16EEENSV_INSB_IJNSB_IJNSC_ILi8EEENSC_ILi16EEEEEENSB_IJSI_SD_EEENSB_IJSD_NSC_ILi7EEEEEEEEENSB_IJNSB_IJSI_NSC_ILi512EEEEEENSB_IJSD_SW_EEENSB_IJSW_NSC_ILi8192EEEEEEEEEEEEEvEENS13_INSA_13SM90_TMA_LOADENS15_IS17_S19_NSV_INSB_IJNSB_IJSI_NSC_ILi2EEEEEENSB_IJS1A_S1A_EEES1F_EEENSB_IJNSB_IJSD_NSC_ILi4096EEEEEES1I_S1L_EEEEEEEvEEEENS_8epilogue10collective6detail29Sm90TmaWarpSpecializedAdapterINS23_15DefaultEpilogueISL_NSB_IJNSB_IJlllEEESD_SW_EEES28_NS22_6thread17LinearCombinationISL_Li1EffLNS29_9ScaleType4KindE0ELNS_15FloatRoundStyleE2ESL_EENS_4gemm15EpilogueDefaultEEEEEvvEEEEvNT_6ParamsE)
        .other          _ZN7cutlass13device_kernelINS_4conv6kernel13ConvUniversalINS1_16ConvProblemShapeILNS1_8OperatorE1ELi2EEENS1_10collective14CollectiveConvINS1_46MainloopSm90TmaGmmaWarpSpecializedImplicitGemmILS5_1ELi7ELi2EN4cute5tupleIJNSA_1CILi1EEESD_SD_EEENS1_36KernelImplicitTmaWarpSpecializedSm90ELi1EEENSB_IJNSC_ILi128EEESH_NSB_IJNSC_ILi64EEEEEEEEENS_6half_tESL_NSA_8TiledMMAINSA_8MMA_AtomIJNSA_4SM904GMMA26MMA_64x128x16_F32F16F16_SSILNSP_5MajorE0ELSR_1ELNSP_7ScaleInE1ELSS_1EEEEEENSA_6LayoutISE_NSB_IJNSC_ILi0EEESW_SW_EEEEENSB_IJNSA_10UnderscoreESZ_SZ_EEEEENS7_6detail26Sm90ImplicitGemmTileTraitsINSA_20SM90_TMA_LOAD_IM2COLENSA_14ComposedLayoutINSA_7SwizzleILi3ELi4ELi3EEENSA_18smem_ptr_flag_bitsILi16EEENSV_INSB_IJNSB_IJNSC_ILi8EEENSC_ILi16EEEEEENSB_IJSI_SD_EEENSB_IJSD_NSC_ILi7EEEEEEEEENSB_IJNSB_IJSI_NSC_ILi512EEEEEENSB_IJSD_SW_EEENSB_IJSW_NSC_ILi8192EEEEEEEEEEEEEvEENS13_INSA_13SM90_TMA_LOADENS15_IS17_S19_NSV_INSB_IJNSB_IJSI_NSC_ILi2EEEEEENSB_IJS1A_S1A_EEES1F_EEENSB_IJNSB_IJSD_NSC_ILi4096EEEEEES1I_S1L_EEEEEEEvEEEENS_8epilogue10collective6detail29Sm90TmaWarpSpecializedAdapterINS23_15DefaultEpilogueISL_NSB_IJNSB_IJlllEEESD_SW_EEES28_NS22_6thread17LinearCombinationISL_Li1EffLNS29_9ScaleType4KindE0ELNS_15FloatRoundStyleE2ESL_EENS_4gemm15EpilogueDefaultEEEEEvvEEEEvNT_6ParamsE,@"STO_CUDA_ENTRY STV_DEFAULT"
_ZN7cutlass13device_kernelINS_4conv6kernel13ConvUniversalINS1_16ConvProblemShapeILNS1_8OperatorE1ELi2EEENS1_10collective14CollectiveConvINS1_46MainloopSm90TmaGmmaWarpSpecializedImplicitGemmILS5_1ELi7ELi2EN4cute5tupleIJNSA_1CILi1EEESD_SD_EEENS1_36KernelImplicitTmaWarpSpecializedSm90ELi1EEENSB_IJNSC_ILi128EEESH_NSB_IJNSC_ILi64EEEEEEEEENS_6half_tESL_NSA_8TiledMMAINSA_8MMA_AtomIJNSA_4SM904GMMA26MMA_64x128x16_F32F16F16_SSILNSP_5MajorE0ELSR_1ELNSP_7ScaleInE1ELSS_1EEEEEENSA_6LayoutISE_NSB_IJNSC_ILi0EEESW_SW_EEEEENSB_IJNSA_10UnderscoreESZ_SZ_EEEEENS7_6detail26Sm90ImplicitGemmTileTraitsINSA_20SM90_TMA_LOAD_IM2COLENSA_14ComposedLayoutINSA_7SwizzleILi3ELi4ELi3EEENSA_18smem_ptr_flag_bitsILi16EEENSV_INSB_IJNSB_IJNSC_ILi8EEENSC_ILi16EEEEEENSB_IJSI_SD_EEENSB_IJSD_NSC_ILi7EEEEEEEEENSB_IJNSB_IJSI_NSC_ILi512EEEEEENSB_IJSD_SW_EEENSB_IJSW_NSC_ILi8192EEEEEEEEEEEEEvEENS13_INSA_13SM90_TMA_LOADENS15_IS17_S19_NSV_INSB_IJNSB_IJSI_NSC_ILi2EEEEEENSB_IJS1A_S1A_EEES1F_EEENSB_IJNSB_IJSD_NSC_ILi4096EEEEEES1I_S1L_EEEEEEEvEEEENS_8epilogue10collective6detail29Sm90TmaWarpSpecializedAdapterINS23_15DefaultEpilogueISL_NSB_IJNSB_IJlllEEESD_SW_EEES28_NS22_6thread17LinearCombinationISL_Li1EffLNS29_9ScaleType4KindE0ELNS_15FloatRoundStyleE2ESL_EENS_4gemm15EpilogueDefaultEEEEEvvEEEEvNT_6ParamsE:
[----:B------:R-:W-:Y:S01]  /*0000*/  LDC R1, c[0x0][0x28] ;  /* 0x00000a00ff017b82 */ /* 0x000fe20000000800 */
[----:B------:R-:W0:Y:S01]  /*0010*/  S2R R6, SR_TID.X ;  /* 0x0000000000067919 */ /* 0x000e220000002100 */
[----:B------:R-:W-:Y:S01]  /*0020*/  ELECT P0, URZ, PT ;  /* 0x00000000003f782f */ /* 0x000fe20003800000 */
[----:B------:R-:W-:Y:S01]  /*0030*/  BSSY B0, `(.L_x_0) ;  /* 0x000000f000007945 */ /* 0x000fe20003800000 */
[--C-:B0-----:R-:W-:Y:S02]  /*0040*/  SHF.R.U32.HI R0, RZ, 0x5, R6.reuse ;  /* 0x00000005ff007819 */ /* 0x101fe40000011606 */
[----:B------:R-:W-:-:S03]  /*0050*/  SHF.R.U32.HI R3, RZ, 0x7, R6 ;  /* 0x00000007ff037819 */ /* 0x000fc60000011606 */
[----:B------:R-:W0:Y:S04]  /*0060*/  SHFL.IDX PT, R2, R0, RZ, 0x1f ;  /* 0x00001fff00027589 */ /* 0x000e2800000e0000 */
[----:B------:R1:W2:Y:S01]  /*0070*/  SHFL.IDX PT, R5, R3, RZ, 0x1f ;  /* 0x00001fff03057589 */ /* 0x0002a200000e0000 */
[----:B0-----:R-:W-:-:S13]  /*0080*/  ISETP.NE.OR P0, PT, R2, RZ, !P0 ;  /* 0x000000ff0200720c */ /* 0x001fda0004705670 */
[----:B-12---:R-:W-:Y:S05]  /*0090*/  @P0 BRA `(.L_x_1) ;  /* 0x0000000000200947 */ /* 0x006fea0003800000 */
[----:B------:R-:W-:Y:S02]  /*00a0*/  ULDC.64 UR4, c[0x0][0x198] ;  /* 0x0000660000047ab9 */ /* 0x000fe40000000a00 */
[----:B------:R-:W-:Y:S02]  /*00b0*/  UIADD3 UR6, UP0, UR4, 0xf0, URZ ;  /* 0x000000f004067890 */ /* 0x000fe4000ff1e03f */
[----:B------:R-:W-:Y:S02]  /*00c0*/  UIADD3 UR4, UP1, UR4, 0x1f0, URZ ;  /* 0x000001f004047890 */ /* 0x000fe4000ff3e03f */
[----:B------:R-:W-:Y:S02]  /*00d0*/  UIADD3.X UR7, URZ, UR5, URZ, UP0, !UPT ;  /* 0x000000053f077290 */ /* 0x000fe400087fe43f */
[----:B------:R-:W-:-:S07]  /*00e0*/  UIADD3.X UR5, URZ, UR5, URZ, UP1, !UPT ;  /* 0x000000053f057290 */ /* 0x000fce0008ffe43f */
[----:B------:R0:W-:Y:S02]  /*00f0*/  UTMACCTL.PF [UR6] ;  /* 0x00000000060079b9 */ /* 0x0001e40008040000 */
[----:B------:R0:W-:Y:S02]  /*0100*/  UTMACCTL.PF [UR4] ;  /* 0x00000000040079b9 */ /* 0x0001e40008040000 */
[----:B0-----:R-:W-:Y:S01]  /*0110*/  NOP ;  /* 0x0000000000007918 */ /* 0x001fe20000000000 */
.L_x_1:
[----:B------:R-:W-:Y:S05]  /*0120*/  BSYNC B0 ;  /* 0x0000000000007941 */ /* 0x000fea0003800000 */
.L_x_0:
[----:B------:R-:W0:Y:S01]  /*0130*/  SHFL.IDX PT, R0, R0, RZ, 0x1f ;  /* 0x00001fff00007589 */ /* 0x000e2200000e0000 */
[----:B------:R-:W-:-:S04]  /*0140*/  SHF.R.S32.HI R3, RZ, 0x1f, R2 ;  /* 0x0000001fff037819 */ /* 0x000fc80000011402 */
[----:B------:R-:W-:Y:S02]  /*0150*/  LEA.HI R3, R3, R2, RZ, 0x2 ;  /* 0x0000000203037211 */ /* 0x000fe400078f10ff */
[----:B0-----:R-:W-:-:S13]  /*0160*/  ISETP.NE.AND P0, PT, R0, RZ, PT ;  /* 0x000000ff0000720c */ /* 0x001fda0003f05270 */
[----:B------:R-:W-:Y:S05]  /*0170*/  @P0 BRA `(.L_x_2) ;  /* 0x0000000000700947 */ /* 0x000fea0003800000 */
[----:B------:R-:W0:Y:S01]  /*0180*/  S2UR UR8, SR_CgaCtaId ;  /* 0x00000000000879c3 */ /* 0x000e220000008800 */
[----:B------:R-:W-:Y:S01]  /*0190*/  UMOV UR4, 0x400 ;  /* 0x0000040000047882 */ /* 0x000fe20000000000 */
[----:B------:R-:W-:Y:S01]  /*01a0*/  UMOV UR5, 0x1 ;  /* 0x0000000100057882 */ /* 0x000fe20000000000 */
[----:B------:R-:W-:Y:S01]  /*01b0*/  UMOV UR6, 0x80 ;  /* 0x0000008000067882 */ /* 0x000fe20000000000 */
[----:B------:R-:W-:Y:S01]  /*01c0*/  ELECT P0, URZ, PT ;  /* 0x00000000003f782f */ /* 0x000fe20003800000 */
[----:B------:R-:W-:-:S04]  /*01d0*/  UIADD3 UR6, -UR6, 0x100000, URZ ;  /* 0x0010000006067890 */ /* 0x000fc8000fffe13f */
[----:B------:R-:W-:Y:S02]  /*01e0*/  USHF.L.U32 UR7, UR6, 0xb, URZ ;  /* 0x0000000b06077899 */ /* 0x000fe4000800063f */
[----:B------:R-:W-:Y:S02]  /*01f0*/  USHF.L.U32 UR6, UR6, 0x1, URZ ;  /* 0x0000000106067899 */ /* 0x000fe4000800063f */
[----:B0-----:R-:W-:Y:S02]  /*0200*/  ULEA UR8, UR8, UR4, 0x18 ;  /* 0x0000000408087291 */ /* 0x001fe4000f8ec03f */
[----:B------:R-:W-:-:S04]  /*0210*/  UIADD3 UR4, -UR5, 0x100000, URZ ;  /* 0x0010000005047890 */ /* 0x000fc8000fffe13f */
[----:B------:R-:W-:Y:S02]  /*0220*/  USHF.L.U32 UR5, UR4, 0xb, URZ ;  /* 0x0000000b04057899 */ /* 0x000fe4000800063f */
[----:B------:R-:W-:Y:S01]  /*0230*/  USHF.L.U32 UR4, UR4, 0x1, URZ ;  /* 0x0000000104047899 */ /* 0x000fe2000800063f */
[----:B------:R-:W0:Y:S11]  /*0240*/  FENCE.VIEW.ASYNC.S ;  /* 0x00000000000073c6 */ /* 0x000e360000000000 */
[----:B0-----:R0:W1:Y:S01]  /*0250*/  SYNCS.EXCH.64 URZ, [UR8+0x38000], UR4 ;  /* 0x03800004083f75b2 */ /* 0x0010620008000100 */
[----:B------:R0:W2:Y:S01]  /*0260*/  SYNCS.EXCH.64 URZ, [UR8+0x38038], UR6 ;  /* 0x03803806083f75b2 */ /* 0x0000a20008000100 */
[----:B------:R0:W3:Y:S01]  /*0270*/  SYNCS.EXCH.64 URZ, [UR8+0x38008], UR4 ;  /* 0x03800804083f75b2 */ /* 0x0000e20008000100 */
[----:B------:R0:W4:Y:S01]  /*0280*/  SYNCS.EXCH.64 URZ, [UR8+0x38040], UR6 ;  /* 0x03804006083f75b2 */ /* 0x0001220008000100 */
[----:B------:R0:W0:Y:S01]  /*0290*/  SYNCS.EXCH.64 URZ, [UR8+0x38010], UR4 ;  /* 0x03801004083f75b2 */ /* 0x0000220008000100 */
        /* <DEDUP_REMOVED lines=9> */
[----:B------:R-:W-:Y:S01]  /*0330*/  NOP ;  /* 0x0000000000007918 */ /* 0x000fe20000000000 */
.L_x_2:
[----:B0-----:R-:W-:Y:S01]  /*0340*/  ULDC.64 UR4, c[0x0][0x598] ;  /* 0x0001660000047ab9 */ /* 0x001fe20000000a00 */
[----:B------:R-:W-:Y:S01]  /*0350*/  LOP3.LUT R3, R3, 0xfffffffc, RZ, 0xc0, !PT ;  /* 0xfffffffc03037812 */ /* 0x000fe200078ec0ff */
[----:B------:R-:W-:Y:S01]  /*0360*/  NOP ;  /* 0x0000000000007918 */ /* 0x000fe20000000000 */
[----:B------:R-:W-:Y:S01]  /*0370*/  ISETP.NE.U32.AND P0, PT, RZ, UR4, PT ;  /* 0x00000004ff007c0c */ /* 0x000fe2000bf05070 */
[----:B------:R-:W-:Y:S01]  /*0380*/  NOP ;  /* 0x0000000000007918 */ /* 0x000fe20000000000 */
[----:B-1234-:R-:W-:Y:S01]  /*0390*/  BAR.SYNC.DEFER_BLOCKING 0x0 ;  /* 0x0000000000007b1d */ /* 0x01efe20000010000 */
[----:B------:R-:W-:Y:S01]  /*03a0*/  IMAD.IADD R4, R2, 0x1, -R3 ;  /* 0x0000000102047824 */ /* 0x000fe200078e0a03 */
[----:B------:R-:W-:Y:S02]  /*03b0*/  ISETP.NE.AND.EX P0, PT, RZ, UR5, PT, P0 ;  /* 0x00000005ff007c0c */ /* 0x000fe4000bf05300 */
[C---:B------:R-:W-:Y:S02]  /*03c0*/  ISETP.NE.AND P2, PT, R5.reuse, 0x1, PT ;  /* 0x000000010500780c */ /* 0x040fe40003f45270 */
[----:B------:R-:W-:Y:S01]  /*03d0*/  LOP3.LUT P1, RZ, R5, R4, RZ, 0xfc, !PT ;  /* 0x0000000405ff7212 */ /* 0x000fe2000782fcff */
[----:B------:R-:W-:-:S03]  /*03e0*/  ULDC.64 UR12, c[0x0][0x208] ;  /* 0x00008200000c7ab9 */ /* 0x000fc60000000a00 */
[----:B------:R-:W-:-:S04]  /*03f0*/  SEL R0, RZ, 0x1, P1 ;  /* 0x00000001ff007807 */ /* 0x000fc80000800000 */
[----:B------:R-:W-:Y:S01]  /*0400*/  SEL R0, R0, 0x2, P2 ;  /* 0x0000000200007807 */ /* 0x000fe20001000000 */
[----:B------:R-:W-:Y:S06]  /*0410*/  @!P0 BRA `(.L_x_3) ;  /* 0x00000000001c8947 */ /* 0x000fec0003800000 */
[----:B------:R-:W0:Y:S02]  /*0420*/  LDC.64 R2, c[0x0][0x598] ;  /* 0x00016600ff027b82 */ /* 0x000e240000000a00 */
[----:B0-----:R-:W2:Y:S02]  /*0430*/  LDG.E.64 R2, desc[UR12][R2.64] ;  /* 0x0000000c02027981 */ /* 0x001ea4000c1e1b00 */
[----:B--2---:R-:W-:-:S04]  /*0440*/  ISETP.NE.U32.AND P0, PT, R2, RZ, PT ;  /* 0x000000ff0200720c */ /* 0x004fc80003f05070 */
[----:B------:R-:W-:-:S13]  /*0450*/  ISETP.NE.AND.EX P0, PT, R3, RZ, PT, P0 ;  /* 0x000000ff0300720c */ /* 0x000fda0003f05300 */
[----:B------:R-:W-:Y:S05]  /*0460*/  @!P0 BRA `(.L_x_3) ;  /* 0x0000000000088947 */ /* 0x000fea0003800000 */
[----:B------:R2:W5:Y:S01]  /*0470*/  LD.E R8, desc[UR12][R2.64] ;  /* 0x0000000c02087980 */ /* 0x000562000c101900 */
[----:B------:R-:W-:Y:S05]  /*0480*/  BRA `(.L_x_4) ;  /* 0x0000000000207947 */ /* 0x000fea0003800000 */
.L_x_3:
[----:B------:R-:W-:Y:S02]  /*0490*/  ULDC.64 UR4, c[0x0][0x588] ;  /* 0x0001620000047ab9 */ /* 0x000fe40000000a00 */
[----:B------:R-:W-:-:S04]  /*04a0*/  ISETP.NE.U32.AND P0, PT, RZ, UR4, PT ;  /* 0x00000004ff007c0c */ /* 0x000fc8000bf05070 */
[----:B------:R-:W-:-:S13]  /*04b0*/  ISETP.NE.AND.EX P0, PT, RZ, UR5, PT, P0 ;  /* 0x00000005ff007c0c */ /* 0x000fda000bf05300 */
[----:B------:R-:W-:Y:S05]  /*04c0*/  @!P0 BRA `(.L_x_5) ;  /* 0x00000000000c8947 */ /* 0x000fea0003800000 */
[----:B------:R-:W0:Y:S02]  /*04d0*/  LDC.64 R8, c[0x0][0x588] ;  /* 0x00016200ff087b82 */ /* 0x000e240000000a00 */
[----:B0-----:R1:W5:Y:S01]  /*04e0*/  LDG.E R8, desc[UR12][R8.64] ;  /* 0x0000000c08087981 */ /* 0x001362000c1e1900 */
[----:B------:R-:W-:Y:S05]  /*04f0*/  BRA `(.L_x_4) ;  /* 0x0000000000047947 */ /* 0x000fea0003800000 */
.L_x_5:
[----:B------:R-:W0:Y:S02]  /*0500*/  LDC R8, c[0x0][0x580] ;  /* 0x00016000ff087b82 */ /* 0x000e240000000800 */
.L_x_4:
[----:B------:R-:W-:Y:S02]  /*0510*/  ULDC.64 UR4, c[0x0][0x5a0] ;  /* 0x0001680000047ab9 */ /* 0x000fe40000000a00 */
[----:B------:R-:W-:-:S04]  /*0520*/  ISETP.NE.U32.AND P0, PT, RZ, UR4, PT ;  /* 0x00000004ff007c0c */ /* 0x000fc8000bf05070 */
[----:B------:R-:W-:-:S13]  /*0530*/  ISETP.NE.AND.EX P0, PT, RZ, UR5, PT, P0 ;  /* 0x00000005ff007c0c */ /* 0x000fda000bf05300 */
[----:B------:R-:W-:Y:S05]  /*0540*/  @!P0 BRA `(.L_x_6) ;  /* 0x00000000001c8947 */ /* 0x000fea0003800000 */
[----:B--2---:R-:W2:Y:S02]  /*0550*/  LDC.64 R2, c[0x0][0x5a0] ;  /* 0x00016800ff027b82 */ /* 0x004ea40000000a00 */
[----:B--2---:R-:W2:Y:S02]  /*0560*/  LDG.E.64 R2, desc[UR12][R2.64] ;  /* 0x0000000c02027981 */ /* 0x004ea4000c1e1b00 */
[----:B--2---:R-:W-:-:S04]  /*0570*/  ISETP.NE.U32.AND P0, PT, R2, RZ, PT ;  /* 0x000000ff0200720c */ /* 0x004fc80003f05070 */
[----:B------:R-:W-:-:S13]  /*0580*/  ISETP.NE.AND.EX P0, PT, R3, RZ, PT, P0 ;  /* 0x000000ff0300720c */ /* 0x000fda0003f05300 */
[----:B------:R-:W-:Y:S05]  /*0590*/  @!P0 BRA `(.L_x_6) ;  /* 0x0000000000088947 */ /* 0x000fea0003800000 */
[----:B-1----:R4:W5:Y:S01]  /*05a0*/  LD.E R9, desc[UR12][R2.64] ;  /* 0x0000000c02097980 */ /* 0x002962000c101900 */
[----:B------:R-:W-:Y:S05]  /*05b0*/  BRA `(.L_x_7) ;  /* 0x0000000000207947 */ /* 0x000fea0003800000 */
.L_x_6:
[----:B------:R-:W-:Y:S02]  /*05c0*/  ULDC.64 UR4, c[0x0][0x590] ;  /* 0x0001640000047ab9 */ /* 0x000fe40000000a00 */
[----:B------:R-:W-:-:S04]  /*05d0*/  ISETP.NE.U32.AND P0, PT, RZ, UR4, PT ;  /* 0x00000004ff007c0c */ /* 0x000fc8000bf05070 */
[----:B------:R-:W-:-:S13]  /*05e0*/  ISETP.NE.AND.EX P0, PT, RZ, UR5, PT, P0 ;  /* 0x00000005ff007c0c */ /* 0x000fda000bf05300 */
[----:B------:R-:W-:Y:S05]  /*05f0*/  @!P0 BRA `(.L_x_8) ;  /* 0x00000000000c8947 */ /* 0x000fea0003800000 */
[----:B--2---:R-:W1:Y:S02]  /*0600*/  LDC.64 R2, c[0x0][0x590] ;  /* 0x00016400ff027b82 */ /* 0x004e640000000a00 */
[----:B-1----:R3:W5:Y:S01]  /*0610*/  LDG.E R9, desc[UR12][R2.64] ;  /* 0x0000000c02097981 */ /* 0x002762000c1e1900 */
[----:B------:R-:W-:Y:S05]  /*0620*/  BRA `(.L_x_7) ;  /* 0x0000000000047947 */ /* 0x000fea0003800000 */
.L_x_8:
[----:B-1----:R-:W1:Y:S02]  /*0630*/  LDC R9, c[0x0][0x584] ;  /* 0x00016100ff097b82 */ /* 0x002e640000000800 */
.L_x_7:
[----:B--234-:R-:W2:Y:S01]  /*0640*/  LDC R2, c[0x0][0x3c4] ;  /* 0x0000f100ff027b82 */ /* 0x01cea20000000800 */
[----:B------:R-:W-:-:S07]  /*0650*/  ISETP.NE.AND P0, PT, R5, RZ, PT ;  /* 0x000000ff0500720c */ /* 0x000fce0003f05270 */
[----:B------:R-:W3:Y:S01]  /*0660*/  LDC.64 R10, c[0x0][0x3c8] ;  /* 0x0000f200ff0a7b82 */ /* 0x000ee20000000a00 */
[----:B--2---:R-:W-:-:S05]  /*0670*/  VIADD R2, R2, 0x3f ;  /* 0x0000003f02027836 */ /* 0x004fca0000000000 */
[----:B------:R-:W-:-:S04]  /*0680*/  SHF.R.S32.HI R3, RZ, 0x1f, R2 ;  /* 0x0000001fff037819 */ /* 0x000fc80000011402 */
[----:B------:R-:W-:-:S04]  /*0690*/  LEA.HI R3, R3, R2, RZ, 0x6 ;  /* 0x0000000203037211 */ /* 0x000fc800078f30ff */
[----:B------:R-:W-:-:S05]  /*06a0*/  SHF.R.S32.HI R3, RZ, 0x6, R3 ;  /* 0x00000006ff037819 */ /* 0x000fca0000011403 */
[----:B---3--:R-:W-:-:S04]  /*06b0*/  IMAD R2, R3, R10, RZ ;  /* 0x0000000a03027224 */ /* 0x008fc800078e02ff */
[----:B------:R-:W-:Y:S01]  /*06c0*/  IMAD R2, R2, R11, RZ ;  /* 0x0000000b02027224 */ /* 0x000fe200078e02ff */
[----:B------:R-:W-:Y:S06]  /*06d0*/  @!P0 BRA `(.L_x_9) ;  /* 0x0000008800648947 */ /* 0x000fec0003800000 */
[----:B------:R-:W-:-:S13]  /*06e0*/  ISETP.NE.AND P0, PT, R5, 0x1, PT ;  /* 0x000000010500780c */ /* 0x000fda0003f05270 */
[----:B------:R-:W-:Y:S05]  /*06f0*/  @P0 EXIT ;  /* 0x000000000000094d */ /* 0x000fea0003800000 */
[----:B------:R-:W-:Y:S01]  /*0700*/  ISETP.GE.AND P0, PT, R2, 0x1, PT ;  /* 0x000000010200780c */ /* 0x000fe20003f06270 */
[----:B------:R-:W-:Y:S01]  /*0710*/  UMOV UR4, URZ ;  /* 0x0000003f00047c82 */ /* 0x000fe20008000000 */
[----:B------:R-:W-:Y:S02]  /*0720*/  CS2R R86, SRZ ;  /* 0x0000000000567805 */ /* 0x000fe4000001ff00 */
[----:B------:R-:W-:Y:S02]  /*0730*/  CS2R R88, SRZ ;  /* 0x0000000000587805 */ /* 0x000fe4000001ff00 */
[----:B------:R-:W-:Y:S02]  /*0740*/  CS2R R90, SRZ ;  /* 0x00000000005a7805 */ /* 0x000fe4000001ff00 */
[----:B------:R-:W-:Y:S02]  /*0750*/  CS2R R92, SRZ ;  /* 0x00000000005c7805 */ /* 0x000fe4000001ff00 */
[----:B------:R-:W-:-:S02]  /*0760*/  CS2R R94, SRZ ;  /* 0x00000000005e7805 */ /* 0x000fc4000001ff00 */
[----:B------:R-:W-:Y:S02]  /*0770*/  CS2R R96, SRZ ;  /* 0x0000000000607805 */ /* 0x000fe4000001ff00 */
        /* <DEDUP_REMOVED lines=57> */
[----:B------:R-:W-:Y:S01]  /*0b10*/  CS2R R84, SRZ ;  /* 0x0000000000547805 */ /* 0x000fe2000001ff00 */
[----:B------:R-:W-:Y:S06]  /*0b20*/  @!P0 BRA `(.L_x_10) ;  /* 0x0000000000d88947 */ /* 0x000fec0003800000 */
[----:B------:R-:W-:-:S04]  /*0b30*/  LOP3.LUT R3, R0, 0x1, RZ, 0xfc, !PT ;  /* 0x0000000100037812 */ /* 0x000fc800078efcff */
[----:B------:R-:W-:-:S13]  /*0b40*/  ISETP.NE.AND P1, PT, R3, 0x3, PT ;  /* 0x000000030300780c */ /* 0x000fda0003f25270 */
[----:B------:R-:W-:Y:S05]  /*0b50*/  @!P1 BRA `(.L_x_11) ;  /* 0x0000000000049947 */ /* 0x000fea0003800000 */
[----:B------:R-:W-:Y:S01]  /*0b60*/  BPT.TRAP 0x1 ;  /* 0x000000040000795c */ /* 0x000fe20000300000 */
.L_x_11:
[----:B------:R-:W2:Y:S01]  /*0b70*/  S2UR UR5, SR_CgaCtaId ;  /* 0x00000000000579c3 */ /* 0x000ea20000008800 */
[----:B------:R-:W-:Y:S01]  /*0b80*/  SHF.L.U32 R3, RZ, 0x1f, RZ ;  /* 0x0000001fff037819 */ /* 0x000fe200000006ff */
[----:B------:R-:W-:Y:S02]  /*0b90*/  UMOV UR4, 0x400 ;  /* 0x0000040000047882 */ /* 0x000fe40000000000 */
[----:B--2---:R-:W-:-:S12]  /*0ba0*/  ULEA UR4, UR5, UR4, 0x18 ;  /* 0x0000000405047291 */ /* 0x004fd8000f8ec03f */
.L_x_12:
[----:B--2---:R-:W-:-:S04]  /*0bb0*/  IMAD.U32 R4, RZ, RZ, UR4 ;  /* 0x00000004ff047e24 */ /* 0x004fc8000f8e00ff */
[----:B------:R2:W3:Y:S03]  /*0bc0*/  SYNCS.PHASECHK.TRANS64.TRYWAIT P1, [R4+URZ+0x38000], R3 ;  /* 0x03800003040075a7 */ /* 0x0004e6000802017f */
[----:B---3--:R-:W-:Y:S05]  /*0bd0*/  @!P1 NANOSLEEP.SYNCS 0x989680 ;  /* 0x009896800000995d */ /* 0x008fea0003900000 */
[----:B------:R-:W3:Y:S02]  /*0be0*/  @!P1 SYNCS.PHASECHK.TRANS64 P1, [R4+URZ+0x38000], R3 ;  /* 0x03800003040095a7 */ /* 0x000ee4000802007f */
[----:B---3--:R-:W-:Y:S05]  /*0bf0*/  @!P1 BRA `(.L_x_12) ;  /* 0xfffffffc00ec9947 */ /* 0x008fea000383ffff */
[----:B------:R-:W-:Y:S01]  /*0c00*/  UIADD3 UR5, UR4, 0x1c000, URZ ;  /* 0x0001c00004057890 */ /* 0x000fe2000fffe03f */
[----:B------:R-:W-:Y:S01]  /*0c10*/  WARPGROUP.ARRIVE ;  /* 0x00000000000079c5 */ /* 0x000fe20000000000 */
[----:B------:R-:W-:Y:S02]  /*0c20*/  USHF.R.U32.HI UR4, URZ, 0x4, UR4 ;  /* 0x000000043f047899 */ /* 0x000fe40008011604 */
[----:B------:R-:W-:Y:S02]  /*0c30*/  USHF.R.U32.HI UR5, URZ, 0x4, UR5 ;  /* 0x000000043f057899 */ /* 0x000fe40008011605 */
[----:B------:R-:W-:Y:S02]  /*0c40*/  ULOP3.LUT UR4, UR4, 0x3fff, URZ, 0xc0, !UPT ;  /* 0x00003fff04047892 */ /* 0x000fe4000f8ec03f */
[----:B------:R-:W-:Y:S02]  /*0c50*/  ULOP3.LUT UR5, UR5, 0x3fff, URZ, 0xc0, !UPT ;  /* 0x00003fff05057892 */ /* 0x000fe4000f8ec03f */
[----:B------:R-:W-:-:S02]  /*0c60*/  ULOP3.LUT UR8, UR4, 0x10000, URZ, 0xfc, !UPT ;  /* 0x0001000004087892 */ /* 0x000fc4000f8efc3f */
[----:B------:R-:W-:Y:S01]  /*0c70*/  ULOP3.LUT UR9, UR5, 0x2000000, URZ, 0xfc, !UPT ;  /* 0x0200000005097892 */ /* 0x000fe2000f8efc3f */
[----:B------:R-:W-:Y:S02]  /*0c80*/  UMOV UR7, 0x40000040 ;  /* 0x4000004000077882 */ /* 0x000fe40000000000 */
[----:B------:R-:W-:Y:S02]  /*0c90*/  UMOV UR5, 0x40000040 ;  /* 0x4000004000057882 */ /* 0x000fe40000000000 */
[----:B------:R-:W-:Y:S02]  /*0ca0*/  UMOV UR4, UR8 ;  /* 0x0000000800047c82 */ /* 0x000fe40008000000 */
[----:B------:R-:W-:Y:S02]  /*0cb0*/  UMOV UR6, UR9 ;  /* 0x0000000900067c82 */ /* 0x000fe40008000000 */
[----:B------:R-:W-:Y:S01]  /*0cc0*/  HGMMA.64x128x16.F32 R88, gdesc[UR4].tnspB, RZ, !UPT ;  /* 0x41e00000045879f0 */ /* 0x000fe2000c7008ff */
[----:B------:R-:W-:Y:S01]  /*0cd0*/  UIADD3 UR4, UR8, 0x200, URZ ;  /* 0x0000020008047890 */ /* 0x000fe2000fffe03f */
[----:B------:R-:W-:-:S10]  /*0ce0*/  UMOV UR5, 0x40000040 ;  /* 0x4000004000057882 */ /* 0x000fd40000000000 */
[----:B------:R-:W-:Y:S01]  /*0cf0*/  HGMMA.64x128x16.F32 R24, gdesc[UR4].tnspB, RZ, !UPT ;  /* 0x41e00000041879f0 */ /* 0x000fe2000c7008ff */
[----:B------:R-:W-:Y:S02]  /*0d00*/  UIADD3 UR4, UR8, 0x2, URZ ;  /* 0x0000000208047890 */ /* 0x000fe4000fffe03f */
[----:B------:R-:W-:Y:S01]  /*0d10*/  UIADD3 UR6, UR9, 0x80, URZ ;  /* 0x0000008009067890 */ /* 0x000fe2000fffe03f */
[----:B------:R-:W-:Y:S01]  /*0d20*/  UMOV UR5, 0x40000040 ;  /* 0x4000004000057882 */ /* 0x000fe20000000000 */
[----:B------:R-:W-:-:S07]  /*0d30*/  UMOV UR7, 0x40000040 ;  /* 0x4000004000077882 */ /* 0x000fce0000000000 */
[----:B------:R-:W-:Y:S01]  /*0d40*/  HGMMA.64x128x16.F32 R88, gdesc[UR4].tnspB, R88 ;  /* 0x41e00000045879f0 */ /* 0x000fe20008700858 */
[----:B------:R-:W-:Y:S01]  /*0d50*/  UIADD3 UR4, UR8, 0x202, URZ ;  /* 0x0000020208047890 */ /* 0x000fe2000fffe03f */
[----:B------:R-:W-:-:S10]  /*0d60*/  UMOV UR5, 0x40000040 ;  /* 0x4000004000057882 */ /* 0x000fd40000000000 */
[----:B------:R-:W-:Y:S01]  /*0d70*/  HGMMA.64x128x16.F32 R24, gdesc[UR4].tnspB, R24 ;  /* 0x41e00000041879f0 */ /* 0x000fe20008700818 */
        /* <DEDUP_REMOVED lines=15> */
[----:B------:R-:W-:Y:S01]  /*0e70*/  HGMMA.64x128x16.F32 R24, gdesc[UR4].tnspB, R24, gsb0 ;  /* 0x41e00000041879f0 */ /* 0x000fe20008000818 */
[----:B------:R-:W-:-:S05]  /*0e80*/  UMOV UR4, 0x1 ;  /* 0x0000000100047882 */ /* 0x000fca0000000000 */
.L_x_10:
[----:B--2---:R-:W-:-:S05]  /*0e90*/  VIMNMX R3, R2, 0x1, PT ;  /* 0x0000000102037848 */ /* 0x004fca0003fe0100 */
[----:B------:R-:W-:-:S05]  /*0ea0*/  IMAD.IADD R5, R2, 0x1, -R3 ;  /* 0x0000000102057824 */ /* 0x000fca00078e0a03 */
[----:B------:R-:W-:-:S13]  /*0eb0*/  ISETP.GE.AND P1, PT, R5, 0x1, PT ;  /* 0x000000010500780c */ /* 0x000fda0003f26270 */
[----:B------:R-:W-:Y:S05]  /*0ec0*/  @!P1 BRA `(.L_x_13) ;  /* 0x0000000400489947 */ /* 0x000fea0003800000 */
[----:B------:R-:W2:Y:S01]  /*0ed0*/  S2UR UR5, SR_CgaCtaId ;  /* 0x00000000000579c3 */ /* 0x000ea20000008800 */
[----:B------:R-:W-:Y:S01]  /*0ee0*/  UMOV UR6, 0x400 ;  /* 0x0000040000067882 */ /* 0x000fe20000000000 */
[----:B------:R-:W-:Y:S01]  /*0ef0*/  LOP3.LUT R7, R0, 0x1, RZ, 0xfc, !PT ;  /* 0x0000000100077812 */ /* 0x000fe200078efcff */
[----:B------:R-:W-:Y:S01]  /*0f00*/  IMAD.MOV.U32 R6, RZ, RZ, RZ ;  /* 0x000000ffff067224 */ /* 0x000fe200078e00ff */
[----:B------:R-:W-:Y:S01]  /*0f10*/  UISETP.NE.U32.AND UP0, UPT, UR4, URZ, UPT ;  /* 0x0000003f0400728c */ /* 0x000fe2000bf05070 */
[----:B------:R-:W-:Y:S01]  /*0f20*/  IMAD.MOV.U32 R2, RZ, RZ, R5 ;  /* 0x000000ffff027224 */ /* 0x000fe200078e0005 */
[----:B--2---:R-:W-:-:S04]  /*0f30*/  ULEA UR6, UR5, UR6, 0x18 ;  /* 0x0000000605067291 */ /* 0x004fc8000f8ec03f */
[----:B------:R-:W-:Y:S02]  /*0f40*/  UIADD3 UR7, UR6, 0x1c000, URZ ;  /* 0x0001c00006077890 */ /* 0x000fe4000fffe03f */
[----:B------:R-:W-:Y:S02]  /*0f50*/  USHF.R.U32.HI UR5, URZ, 0x4, UR6 ;  /* 0x000000043f057899 */ /* 0x000fe40008011606 */
[----:B------:R-:W-:Y:S02]  /*0f60*/  USHF.R.U32.HI UR7, URZ, 0x4, UR7 ;  /* 0x000000043f077899 */ /* 0x000fe40008011607 */
[----:B------:R-:W-:Y:S02]  /*0f70*/  ULOP3.LUT UR5, UR5, 0x3fff, URZ, 0xc0, !UPT ;  /* 0x00003fff05057892 */ /* 0x000fe4000f8ec03f */
[----:B------:R-:W-:Y:S02]  /*0f80*/  ULOP3.LUT UR8, UR7, 0x3fff, URZ, 0xc0, !UPT ;  /* 0x00003fff07087892 */ /* 0x000fe4000f8ec03f */
[----:B------:R-:W-:-:S02]  /*0f90*/  ULOP3.LUT UR7, UR5, 0x10000, URZ, 0xfc, !UPT ;  /* 0x0001000005077892 */ /* 0x000fc4000f8efc3f */
[----:B------:R-:W-:Y:S01]  /*0fa0*/  ULOP3.LUT UR16, UR8, 0x2000000, URZ, 0xfc, !UPT ;  /* 0x0200000008107892 */ /* 0x000fe2000f8efc3f */
[----:B------:R-:W-:-:S11]  /*0fb0*/  UMOV UR5, URZ ;  /* 0x0000003f00057c82 */ /* 0x000fd60008000000 */
.L_x_18:
[----:B------:R-:W-:-:S13]  /*0fc0*/  ISETP.NE.AND P2, PT, R7, 0x3, PT ;  /* 0x000000030700780c */ /* 0x000fda0003f45270 */
[----:B--2---:R-:W-:Y:S05]  /*0fd0*/  @!P2 BRA `(.L_x_14) ;  /* 0x000000000004a947 */ /* 0x004fea0003800000 */
[----:B------:R-:W-:Y:S01]  /*0fe0*/  BPT.TRAP 0x1 ;  /* 0x000000040000795c */ /* 0x000fe20000300000 */
.L_x_14:
[----:B------:R-:W-:Y:S01]  /*0ff0*/  SHF.L.U32 R3, R6, 0x1f, RZ ;  /* 0x0000001f06037819 */ /* 0x000fe200000006ff */
[----:B------:R-:W-:-:S12]  /*1000*/  ULEA UR8, UR4, UR6, 0x3 ;  /* 0x0000000604087291 */ /* 0x000fd8000f8e183f */
.L_x_15:
[----:B--2---:R-:W-:-:S04]  /*1010*/  IMAD.U32 R4, RZ, RZ, UR8 ;  /* 0x00000008ff047e24 */ /* 0x004fc8000f8e00ff */
[----:B------:R2:W3:Y:S03]  /*1020*/  SYNCS.PHASECHK.TRANS64.TRYWAIT P1, [R4+URZ+0x38000], R3 ;  /* 0x03800003040075a7 */ /* 0x0004e6000802017f */
[----:B---3--:R-:W-:Y:S05]  /*1030*/  @!P1 NANOSLEEP.SYNCS 0x989680 ;  /* 0x009896800000995d */ /* 0x008fea0003900000 */
[----:B------:R-:W3:Y:S02]  /*1040*/  @!P1 SYNCS.PHASECHK.TRANS64 P1, [R4+URZ+0x38000], R3 ;  /* 0x03800003040095a7 */ /* 0x000ee4000802007f */
[----:B---3--:R-:W-:Y:S05]  /*1050*/  @!P1 BRA `(.L_x_15) ;  /* 0xfffffffc00ec9947 */ /* 0x008fea000383ffff */
[----:B------:R-:W-:Y:S01]  /*1060*/  ULEA UR14, UR4, UR7, 0xa ;  /* 0x00000007040e7291 */ /* 0x000fe2000f8e503f */
[----:B------:R-:W-:Y:S01]  /*1070*/  WARPGROUP.ARRIVE ;  /* 0x00000000000079c5 */ /* 0x000fe20000000000 */
[----:B------:R-:W-:Y:S01]  /*1080*/  ULEA UR15, UR4, UR16, 0xa ;  /* 0x00000010040f7291 */ /* 0x000fe2000f8e503f */
[----:B------:R-:W-:Y:S01]  /*1090*/  UMOV UR9, 0x40000040 ;  /* 0x4000004000097882 */ /* 0x000fe20000000000 */
[----:B------:R-:W-:-:S03]  /*10a0*/  UMOV UR11, 0x40000040 ;  /* 0x40000040000b7882 */ /* 0x000fc60000000000 */
[----:B------:R-:W-:Y:S02]  /*10b0*/  UMOV UR8, UR14 ;  /* 0x0000000e00087c82 */ /* 0x000fe40008000000 */
[----:B------:R-:W-:Y:S02]  /*10c0*/  UMOV UR10, UR15 ;  /* 0x0000000f000a7c82 */ /* 0x000fe40008000000 */
[----:B------:R-:W-:Y:S01]  /*10d0*/  HGMMA.64x128x16.F32 R88, gdesc[UR8].tnspB, R88, UP0 ;  /* 0x41e00000085879f0 */ /* 0x000fe2000bf00858 */
[----:B------:R-:W-:Y:S01]  /*10e0*/  UIADD3 UR8, UR14, 0x200, URZ ;  /* 0x000002000e087890 */ /* 0x000fe2000fffe03f */
[----:B------:R-:W-:-:S10]  /*10f0*/  UMOV UR9, 0x40000040 ;  /* 0x4000004000097882 */ /* 0x000fd40000000000 */
[----:B------:R-:W-:Y:S01]  /*1100*/  HGMMA.64x128x16.F32 R24, gdesc[UR8].tnspB, R24, UP0 ;  /* 0x41e00000081879f0 */ /* 0x000fe2000bf00818 */
        /* <DEDUP_REMOVED lines=23> */
[----:B------:R-:W-:Y:S03]  /*1280*/  HGMMA.64x128x16.F32 R24, gdesc[UR8].tnspB, R24, gsb0 ;  /* 0x41e00000081879f0 */ /* 0x000fe60008000818 */
[----:B------:R-:W-:Y:S02]  /*1290*/  WARPGROUP.DEPBAR.LE gsb0, 0x1 ;  /* 0x00008000000079c5 */ /* 0x000fe40000010100 */
[----:B------:R-:W-:Y:S05]  /*12a0*/  @!P2 BRA `(.L_x_16) ;  /* 0x000000000004a947 */ /* 0x000fea0003800000 */
[----:B------:R-:W-:Y:S01]  /*12b0*/  BPT.TRAP 0x1 ;  /* 0x000000040000795c */ /* 0x000fe20000300000 */
.L_x_16:
[----:B------:R-:W-:Y:S01]  /*12c0*/  ULEA UR8, UR5, UR6, 0x3 ;  /* 0x0000000605087291 */ /* 0x000fe2000f8e183f */
[----:B------:R-:W-:-:S03]  /*12d0*/  ISETP.GT.U32.AND P1, PT, R0, 0x1, PT ;  /* 0x000000010000780c */ /* 0x000fc60003f24070 */
[----:B------:R-:W-:-:S04]  /*12e0*/  UIADD3 UR8, UR8, 0x38038, URZ ;  /* 0x0003803808087890 */ /* 0x000fc8000fffe03f */
[----:B------:R-:W-:-:S09]  /*12f0*/  UPRMT UR8, URZ, 0x654, UR8 ;  /* 0x000006543f087896 */ /* 0x000fd20008000008 */
[----:B------:R-:W-:Y:S01]  /*1300*/  SYNCS.ARRIVE.TRANS64.RED.A1T0 RZ, [UR8], RZ ;  /* 0x000000ffffff79a7 */ /* 0x000fe20008100408 */
[----:B------:R-:W-:Y:S05]  /*1310*/  @P1 BRA `(.L_x_17) ;  /* 0x0000000000041947 */ /* 0x000fea0003800000 */
[----:B------:R-:W-:Y:S01]  /*1320*/  BPT.TRAP 0x1 ;  /* 0x000000040000795c */ /* 0x000fe20000300000 */
.L_x_17:
[----:B------:R-:W-:Y:S01]  /*1330*/  UIADD3 UR4, UR4, 0x1, URZ ;  /* 0x0000000104047890 */ /* 0x000fe2000fffe03f */
[C---:B------:R-:W-:Y:S01]  /*1340*/  ISETP.GT.AND P1, PT, R2.reuse, 0x1, PT ;  /* 0x000000010200780c */ /* 0x040fe20003f24270 */
[----:B------:R-:W-:Y:S01]  /*1350*/  UIADD3 UR5, UR5, 0x1, URZ ;  /* 0x0000000105057890 */ /* 0x000fe2000fffe03f */
[----:B------:R-:W-:Y:S01]  /*1360*/  VIADD R2, R2, 0xffffffff ;  /* 0xffffffff02027836 */ /* 0x000fe20000000000 */
[----:B------:R-:W-:Y:S02]  /*1370*/  UISETP.NE.AND UP0, UPT, UR4, 0x7, UPT ;  /* 0x000000070400788c */ /* 0x000fe4000bf05270 */
[----:B------:R-:W-:Y:S02]  /*1380*/  UISETP.NE.AND UP1, UPT, UR5, 0x7, UPT ;  /* 0x000000070500788c */ /* 0x000fe4000bf25270 */
[----:B------:R-:W-:Y:S02]  /*1390*/  USEL UR8, URZ, 0x1, UP0 ;  /* 0x000000013f087887 */ /* 0x000fe40008000000 */
[----:B------:R-:W-:-:S02]  /*13a0*/  USEL UR4, UR4, URZ, UP0 ;  /* 0x0000003f04047287 */ /* 0x000fc40008000000 */
[----:B------:R-:W-:Y:S02]  /*13b0*/  USEL UR5, UR5, URZ, UP1 ;  /* 0x0000003f05057287 */ /* 0x000fe40008800000 */
[----:B------:R-:W-:Y:S01]  /*13c0*/  UPLOP3.LUT UP0, UPT, UPT, UPT, UPT, 0x80, 0x0 ;  /* 0x000000000000789c */ /* 0x000fe20003f0f070 */
[----:B------:R-:W-:Y:S01]  /*13d0*/  LOP3.LUT R6, R6, UR8, RZ, 0x3c, !PT ;  /* 0x0000000806067c12 */ /* 0x000fe2000f8e3cff */
[----:B------:R-:W-:Y:S09]  /*13e0*/  @P1 BRA `(.L_x_18) ;  /* 0xfffffff800f41947 */ /* 0x000ff2000383ffff */
.L_x_13:
[----:B------:R-:W-:Y:S02]  /*13f0*/  WARPGROUP.DEPBAR.LE gsb0, 0x0 ;  /* 0x00008000000079c5 */ /* 0x000fe40000010000 */
[----:B------:R-:W-:Y:S05]  /*1400*/  @!P0 BRA `(.L_x_19) ;  /* 0x00000000004c8947 */ /* 0x000fea0003800000 */
[----:B------:R-:W-:-:S04]  /*1410*/  LOP3.LUT R2, R0, 0x1, RZ, 0xfc, !PT ;  /* 0x0000000100027812 */ /* 0x000fc800078efcff */
[----:B------:R-:W-:-:S13]  /*1420*/  ISETP.NE.AND P0, PT, R2, 0x3, PT ;  /* 0x000000030200780c */ /* 0x000fda0003f05270 */
[----:B------:R-:W-:Y:S05]  /*1430*/  @!P0 BRA `(.L_x_20) ;  /* 0x0000000000048947 */ /* 0x000fea0003800000 */
[----:B------:R-:W-:Y:S01]  /*1440*/  BPT.TRAP 0x1 ;  /* 0x000000040000795c */ /* 0x000fe20000300000 */
.L_x_20:
[----:B--2---:R-:W2:Y:S01]  /*1450*/  S2R R4, SR_CgaCtaId ;  /* 0x0000000000047919 */ /* 0x004ea20000008800 */
[----:B------:R-:W-:Y:S01]  /*1460*/  IMAD.WIDE.U32 R2, R5, 0x24924925, RZ ;  /* 0x2492492505027825 */ /* 0x000fe200078e00ff */
[----:B------:R-:W-:-:S03]  /*1470*/  ISETP.GT.U32.AND P0, PT, R0, 0x1, PT ;  /* 0x000000010000780c */ /* 0x000fc60003f04070 */
[----:B------:R-:W-:-:S05]  /*1480*/  IMAD.IADD R2, R5, 0x1, -R3 ;  /* 0x0000000105027824 */ /* 0x000fca00078e0a03 */
[----:B------:R-:W-:Y:S02]  /*1490*/  LEA.HI R2, R2, R3, RZ, 0x1f ;  /* 0x0000000302027211 */ /* 0x000fe400078ff8ff */
[----:B------:R-:W-:Y:S02]  /*14a0*/  MOV R3, 0x400 ;  /* 0x0000040000037802 */ /* 0x000fe40000000f00 */
[----:B------:R-:W-:-:S05]  /*14b0*/  SHF.R.U32.HI R2, RZ, 0x2, R2 ;  /* 0x00000002ff027819 */ /* 0x000fca0000011602 */
[----:B------:R-:W-:Y:S01]  /*14c0*/  IMAD R2, R2, -0x7, R5 ;  /* 0xfffffff902027824 */ /* 0x000fe200078e0205 */
[----:B--2---:R-:W-:-:S05]  /*14d0*/  LEA R3, R4, R3, 0x18 ;  /* 0x0000000304037211 */ /* 0x004fca00078ec0ff */
[----:B------:R-:W-:-:S04]  /*14e0*/  IMAD R2, R2, 0x8, R3 ;  /* 0x0000000802027824 */ /* 0x000fc800078e0203 */
[----:B------:R-:W-:-:S05]  /*14f0*/  VIADD R2, R2, 0x38038 ;  /* 0x0003803802027836 */ /* 0x000fca0000000000 */
[----:B------:R-:W-:-:S04]  /*1500*/  PRMT R2, RZ, 0x654, R2 ;  /* 0x00000654ff027816 */ /* 0x000fc80000000002 */
[----:B------:R3:W-:Y:S01]  /*1510*/  SYNCS.ARRIVE.TRANS64.RED.A1T0 RZ, [R2+URZ], RZ ;  /* 0x000000ff02ff79a7 */ /* 0x0007e2000810043f */
[----:B------:R-:W-:Y:S05]  /*1520*/  @P0 BRA `(.L_x_19) ;  /* 0x0000000000040947 */ /* 0x000fea0003800000 */
[----:B------:R-:W-:Y:S01]  /*1530*/  BPT.TRAP 0x1 ;  /* 0x000000040000795c */ /* 0x000fe20000300000 */
.L_x_19:
[----:B--2---:R-:W2:Y:S01]  /*1540*/  S2R R3, SR_TID.X ;  /* 0x0000000000037919 */ /* 0x004ea20000002100 */
[----:B------:R-:W-:Y:S01]  /*1550*/  ULDC.64 UR4, c[0x0][0x280] ;  /* 0x0000a00000047ab9 */ /* 0x000fe20000000a00 */
[----:B------:R-:W4:Y:S01]  /*1560*/  S2R R6, SR_CTAID.Y ;  /* 0x0000000000067919 */ /* 0x000f220000002600 */
[----:B------:R-:W0:Y:S01]  /*1570*/  S2R R15, SR_CTAID.X ;  /* 0x00000000000f7919 */ /* 0x000e220000002500 */
[----:B--2---:R-:W-:-:S04]  /*1580*/  SHF.R.S32.HI R0, RZ, 0x1f, R3 ;  /* 0x0000001fff007819 */ /* 0x004fc80000011403 */
[----:B------:R-:W-:Y:S01]  /*1590*/  LEA.HI R0, R0, R3, RZ, 0x7 ;  /* 0x0000000300007211 */ /* 0x000fe200078f38ff */
[----:B----4-:R-:W-:-:S03]  /*15a0*/  IMAD.SHL.U32 R6, R6, 0x80, RZ ;  /* 0x0000008006067824 */ /* 0x010fc600078e00ff */
[----:B------:R-:W-:Y:S01]  /*15b0*/  LOP3.LUT R0, R0, 0xffffff80, RZ, 0xc0, !PT ;  /* 0xffffff8000007812 */ /* 0x000fe200078ec0ff */
[----:B0-----:R-:W-:Y:S01]  /*15c0*/  IMAD.SHL.U32 R4, R15, 0x80, RZ ;  /* 0x000000800f047824 */ /* 0x001fe200078e00ff */
[----:B------:R-:W-:-:S03]  /*15d0*/  ISETP.GE.AND P0, PT, R6, UR5, PT ;  /* 0x0000000506007c0c */ /* 0x000fc6000bf06270 */
[----:B------:R-:W-:Y:S01]  /*15e0*/  IMAD.IADD R0, R3, 0x1, -R0 ;  /* 0x0000000103007824 */ /* 0x000fe200078e0a00 */
[----:B------:R-:W-:-:S04]  /*15f0*/  ISETP.GE.OR P0, PT, R4, UR4, P0 ;  /* 0x0000000404007c0c */ /* 0x000fc80008706670 */
[----:B------:R-:W-:-:S04]  /*1600*/  SHF.R.S32.HI R3, RZ, 0x1f, R0 ;  /* 0x0000001fff037819 */ /* 0x000fc80000011400 */
[----:B---3--:R-:W-:-:S04]  /*1610*/  LEA.HI R2, R3, R0, RZ, 0x2 ;  /* 0x0000000003027211 */ /* 0x008fc800078f10ff */
[--C-:B------:R-:W-:Y:S02]  /*1620*/  SHF.R.S32.HI R10, RZ, 0x2, R2.reuse ;  /* 0x00000002ff0a7819 */ /* 0x100fe40000011402 */
[----:B------:R-:W-:-:S04]  /*1630*/  SHF.R.S32.HI R5, RZ, 0x1f, R2 ;  /* 0x0000001fff057819 */ /* 0x000fc80000011402 */
[----:B------:R-:W-:-:S04]  /*1640*/  LEA.HI R5, R5, R10, RZ, 0x3 ;  /* 0x0000000a05057211 */ /* 0x000fc800078f18ff */
[----:B------:R-:W-:Y:S01]  /*1650*/  LOP3.LUT R11, R5, 0xfffffff8, RZ, 0xc0, !PT ;  /* 0xfffffff8050b7812 */ /* 0x000fe200078ec0ff */
[----:B------:R-:W-:Y:S06]  /*1660*/  @P0 EXIT ;  /* 0x000000000000094d */ /* 0x000fec0003800000 */
[----:B------:R-:W0:Y:S01]  /*1670*/  LDC.64 R16, c[0x0][0x5d0] ;  /* 0x00017400ff107b82 */ /* 0x000e220000000a00 */
[----:B------:R-:W-:Y:S01]  /*1680*/  IMAD.IADD R10, R10, 0x1, -R11 ;  /* 0x000000010a0a7824 */ /* 0x000fe200078e0a0b */
[----:B------:R-:W-:Y:S02]  /*1690*/  LOP3.LUT R5, R2, 0x7ffffffc, RZ, 0xc0, !PT ;  /* 0x7ffffffc02057812 */ /* 0x000fe400078ec0ff */
[----:B------:R-:W-:Y:S02]  /*16a0*/  LEA.HI R3, R3, R0, RZ, 0x5 ;  /* 0x0000000003037211 */ /* 0x000fe400078f28ff */
[----:B------:R-:W-:Y:S01]  /*16b0*/  SHF.R.S32.HI R11, RZ, 0x1f, R10 ;  /* 0x0000001fff0b7819 */ /* 0x000fe2000001140a */
[----:B------:R-:W-:Y:S01]  /*16c0*/  IMAD.IADD R5, R0, 0x1, -R5 ;  /* 0x0000000100057824 */ /* 0x000fe200078e0a05 */
[----:B------:R-:W-:Y:S02]  /*16d0*/  SHF.R.S32.HI R13, RZ, 0x5, R3 ;  /* 0x00000005ff0d7819 */ /* 0x000fe40000011403 */
[----:B-1---5:R-:W-:Y:S01]  /*16e0*/  FSETP.NEU.AND P1, PT, R9, RZ, PT ;  /* 0x000000ff0900720b */ /* 0x022fe20003f2d000 */
[----:B------:R-:W-:-:S02]  /*16f0*/  IMAD.SHL.U32 R7, R5, 0x2, RZ ;  /* 0x0000000205077824 */ /* 0x000fc400078e00ff */
[----:B------:R-:W-:-:S03]  /*1700*/  IMAD.WIDE R2, R15, 0x80, R10 ;  /* 0x000000800f027825 */ /* 0x000fc600078e020a */
[----:B------:R-:W-:Y:S01]  /*1710*/  SHF.R.S32.HI R11, RZ, 0x1f, R7 ;  /* 0x0000001fff0b7819 */ /* 0x000fe20000011407 */
[C---:B------:R-:W-:Y:S01]  /*1720*/  IMAD R5, R13.reuse, -0x10, -R4 ;  /* 0xfffffff00d057824 */ /* 0x040fe200078e0a04 */
[C---:B------:R-:W-:Y:S01]  /*1730*/  IADD3 R4, P0, R6.reuse, R7, RZ ;  /* 0x0000000706047210 */ /* 0x040fe20007f1e0ff */
[----:B------:R-:W-:Y:S01]  /*1740*/  IMAD.WIDE R2, R13, 0x10, R2 ;  /* 0x000000100d027825 */ /* 0x000fe200078e0202 */
[----:B------:R-:W-:Y:S02]  /*1750*/  IADD3 R0, -R7, UR5, -R6 ;  /* 0x0000000507007c10 */ /* 0x000fe4000fffe906 */
[----:B------:R-:W-:Y:S02]  /*1760*/  IADD3 R10, R5, UR4, -R10 ;  /* 0x00000004050a7c10 */ /* 0x000fe4000fffe80a */
[----:B------:R-:W-:Y:S01]  /*1770*/  LEA.HI.X.SX32 R5, R6, R11, 0x1, P0 ;  /* 0x0000000b06057211 */ /* 0x000fe200000f0eff */
[-C--:B0-----:R-:W-:Y:S01]  /*1780*/  IMAD R6, R3, R16.reuse, RZ ;  /* 0x0000001003067224 */ /* 0x081fe200078e02ff */
[----:B------:R-:W-:Y:S01]  /*1790*/  ISETP.GT.AND P2, PT, R10, RZ, PT ;  /* 0x000000ff0a00720c */ /* 0x000fe20003f44270 */
[C---:B------:R-:W-:Y:S01]  /*17a0*/  IMAD.SHL.U32 R21, R16.reuse, 0x8, RZ ;  /* 0x0000000810157824 */ /* 0x040fe200078e00ff */
[----:B------:R-:W-:Y:S01]  /*17b0*/  SHF.L.U64.HI R20, R16, 0x3, R17 ;  /* 0x0000000310147819 */ /* 0x000fe20000010211 */
[----:B------:R-:W-:Y:S01]  /*17c0*/  IMAD.WIDE.U32 R14, R2, R16, R4 ;  /* 0x00000010020e7225 */ /* 0x000fe200078e0004 */
[----:B------:R-:W-:-:S02]  /*17d0*/  SHF.L.U64.HI R11, R16, 0x6, R17 ;  /* 0x00000006100b7819 */ /* 0x000fc40000010211 */
[----:B------:R-:W-:Y:S01]  /*17e0*/  ISETP.GT.AND P0, PT, R0, RZ, P2 ;  /* 0x000000ff0000720c */ /* 0x000fe20001704270 */
[----:B------:R-:W-:Y:S02]  /*17f0*/  IMAD R19, R2, R17, R6 ;  /* 0x0000001102137224 */ /* 0x000fe400078e0206 */
[----:B------:R-:W-:Y:S02]  /*1800*/  IMAD.SHL.U32 R16, R16, 0x40, RZ ;  /* 0x0000004010107824 */ /* 0x000fe400078e00ff */
[----:B------:R-:W-:Y:S01]  /*1810*/  IMAD.IADD R19, R15, 0x1, R19 ;  /* 0x000000010f137824 */ /* 0x000fe200078e0213 */
[----:B------:R-:W-:Y:S07]  /*1820*/  @!P1 BRA `(.L_x_21) ;  /* 0x0000005000dc9947 */ /* 0x000fee0003800000 */
[----:B------:R-:W-:Y:S01]  /*1830*/  ULDC.64 UR6, c[0x0][0x5b0] ;  /* 0x00016c0000067ab9 */ /* 0x000fe20000000a00 */
[----:B------:R-:W-:Y:S01]  /*1840*/  ULDC.64 UR8, c[0x0][0x5a8] ;  /* 0x00016a0000087ab9 */ /* 0x000fe20000000a00 */
[----:B------:R-:W-:Y:S01]  /*1850*/  IMAD R17, R3, UR6, RZ ;  /* 0x0000000603117c24 */ /* 0x000fe2000f8e02ff */
[----:B------:R-:W-:Y:S01]  /*1860*/  ULDC.64 UR4, c[0x0][0x5c8] ;  /* 0x0001720000047ab9 */ /* 0x000fe20000000a00 */
[----:B------:R-:W-:-:S04]  /*1870*/  IMAD.WIDE.U32 R6, R2, UR6, R4 ;  /* 0x0000000602067c25 */ /* 0x000fc8000f8e0004 */
[----:B------:R-:W-:Y:S01]  /*1880*/  IMAD R17, R2, UR7, R17 ;  /* 0x0000000702117c24 */ /* 0x000fe2000f8e0211 */
[----:B------:R-:W-:-:S03]  /*1890*/  LEA R12, P1, R6, UR8, 0x1 ;  /* 0x00000008060c7c11 */ /* 0x000fc6000f8208ff */
[----:B------:R-:W-:-:S05]  /*18a0*/  IMAD.IADD R7, R7, 0x1, R17 ;  /* 0x0000000107077824 */ /* 0x000fca00078e0211 */
[----:B------:R-:W-:-:S05]  /*18b0*/  LEA.HI.X R13, R6, UR9, R7, 0x1, P1 ;  /* 0x00000009060d7c11 */ /* 0x000fca00088f0c07 */
[----:B------:R-:W2:Y:S01]  /*18c0*/  @P0 LDG.E.LTC128B.U16 R15, desc[UR12][R12.64] ;  /* 0x0000000c0c0f0981 */ /* 0x000ea2000c1e1520 */
[----:B------:R-:W-:Y:S01]  /*18d0*/  ISETP.GT.AND P1, PT, R0, 0x1, P2 ;  /* 0x000000010000780c */ /* 0x000fe20001724270 */
[----:B------:R-:W-:Y:S01]  /*18e0*/  BSSY B0, `(.L_x_22) ;  /* 0x000000b000007945 */ /* 0x000fe20003800000 */
[----:B--2---:R-:W-:-:S05]  /*18f0*/  HADD2.F32 R6, -RZ, R15.H0_H0 ;  /* 0x2000000fff067230 */ /* 0x004fca0000004100 */
[----:B------:R-:W-:Y:S01]  /*1900*/  FMUL R7, R6, R9 ;  /* 0x0000000906077220 */ /* 0x000fe20000400000 */
[----:B------:R-:W-:-:S03]  /*1910*/  LEA R6, P3, R14, UR4, 0x1 ;  /* 0x000000040e067c11 */ /* 0x000fc6000f8608ff */
[----:B------:R-:W-:Y:S01]  /*1920*/  FFMA R7, R88, R8, R7 ;  /* 0x0000000858077223 */ /* 0x000fe20000000007 */
[----:B------:R-:W-:-:S04]  /*1930*/  PRMT R88, R15, 0x7610, R88 ;  /* 0x000076100f587816 */ /* 0x000fc80000000058 */
[----:B------:R-:W-:Y:S02]  /*1940*/  F2FP.F16.F32.PACK_AB R18, RZ, R7 ;  /* 0x00000007ff12723e */ /* 0x000fe400000000ff */
[----:B------:R-:W-:-:S05]  /*1950*/  LEA.HI.X R7, R14, UR5, R19, 0x1, P3 ;  /* 0x000000050e077c11 */ /* 0x000fca00098f0c13 */
[----:B------:R0:W-:Y:S01]  /*1960*/  @P0 STG.E.U16 desc[UR12][R6.64], R18 ;  /* 0x0000001206000986 */ /* 0x0001e2000c10150c */
[----:B------:R-:W-:Y:S05]  /*1970*/  @!P1 BRA `(.L_x_23) ;  /* 0x0000000000049947 */ /* 0x000fea0003800000 */
[----:B------:R1:W5:Y:S02]  /*1980*/  LDG.E.LTC128B.U16 R88, desc[UR12][R12.64+0x2] ;  /* 0x0000020c0c587981 */ /* 0x000364000c1e1520 */
.L_x_23:
[----:B------:R-:W-:Y:S05]  /*1990*/  BSYNC B0 ;  /* 0x0000000000007941 */ /* 0x000fea0003800000 */
.L_x_22:
[----:B------:R-:W-:Y:S01]  /*19a0*/  USHF.L.U32 UR4, UR6, 0x3, URZ ;  /* 0x0000000306047899 */ /* 0x000fe2000800063f */
[----:B0----5:R-:W-:Y:S01]  /*19b0*/  HADD2.F32 R18, -RZ, R88.H0_H0 ;  /* 0x20000058ff127230 */ /* 0x021fe20000004100 */
[----:B------:R-:W-:Y:S01]  /*19c0*/  USHF.L.U64.HI UR5, UR6, 0x3, UR7 ;  /* 0x0000000306057899 */ /* 0x000fe20008010207 */
[----:B------:R-:W-:-:S03]  /*19d0*/  ISETP.GT.AND P0, PT, R10, 0x8, PT ;  /* 0x000000080a00780c */ /* 0x000fc60003f04270 */
[----:B------:R-:W-:Y:S02]  /*19e0*/  IMAD.U32 R14, RZ, RZ, UR4 ;  /* 0x00000004ff0e7e24 */ /* 0x000fe4000f8e00ff */
[----:B------:R-:W-:Y:S01]  /*19f0*/  FMUL R22, R18, R9 ;  /* 0x0000000912167220 */ /* 0x000fe20000400000 */
[----:B------:R-:W-:Y:S01]  /*1a00*/  IMAD.U32 R15, RZ, RZ, UR5 ;  /* 0x00000005ff0f7e24 */ /* 0x000fe2000f8e00ff */
[----:B------:R-:W-:Y:S02]  /*1a10*/  ISETP.GT.AND P3, PT, R0, RZ, P0 ;  /* 0x000000ff0000720c */ /* 0x000fe40000764270 */
[----:B------:R-:W-:Y:S01]  /*1a20*/  FFMA R22, R89, R8, R22 ;  /* 0x0000000859167223 */ /* 0x000fe20000000016 */
[----:B------:R-:W-:-:S04]  /*1a30*/  IMAD.WIDE.U32 R18, R2, UR6, R14 ;  /* 0x0000000602127c25 */ /* 0x000fc8000f8e000e */
[----:B------:R-:W-:Y:S02]  /*1a40*/  F2FP.F16.F32.PACK_AB R89, RZ, R22 ;  /* 0x00000016ff59723e */ /* 0x000fe400000000ff */
[----:B------:R-:W-:-:S03]  /*1a50*/  IADD3 R23, P4, R4, R18, RZ ;  /* 0x0000001204177210 */ /* 0x000fc60007f9e0ff */
[----:B------:R0:W-:Y:S01]  /*1a60*/  @P1 STG.E.U16 desc[UR12][R6.64+0x2], R89 ;  /* 0x0000025906001986 */ /* 0x0001e2000c10150c */
[----:B------:R-:W-:Y:S02]  /*1a70*/  IADD3.X R22, R5, R17, R19, P4, !PT ;  /* 0x0000001105167210 */ /* 0x000fe400027fe413 */
[----:B------:R-:W-:-:S04]  /*1a80*/  LEA R18, P4, R23, UR8, 0x1 ;  /* 0x0000000817127c11 */ /* 0x000fc8000f8808ff */
[----:B------:R-:W-:-:S05]  /*1a90*/  LEA.HI.X R19, R23, UR9, R22, 0x1, P4 ;  /* 0x0000000917137c11 */ /* 0x000fca000a0f0c16 */
[----:B------:R-:W2:Y:S01]  /*1aa0*/  @P3 LDG.E.LTC128B.U16 R88, desc[UR12][R18.64] ;  /* 0x0000000c12583981 */ /* 0x000ea2000c1e1520 */
[C---:B------:R-:W-:Y:S01]  /*1ab0*/  IMAD.SHL.U32 R17, R21.reuse, 0x2, RZ ;  /* 0x0000000215117824 */ /* 0x040fe200078e00ff */
[----:B------:R-:W-:Y:S01]  /*1ac0*/  SHF.L.U64.HI R21, R21, 0x1, R20 ;  /* 0x0000000115157819 */ /* 0x000fe20000010214 */
[----:B------:R-:W-:Y:S01]  /*1ad0*/  BSSY B0, `(.L_x_24) ;  /* 0x000000b000007945 */ /* 0x000fe20003800000 */
[----:B------:R-:W-:Y:S01]  /*1ae0*/  ISETP.GT.AND P1, PT, R0, 0x1, P0 ;  /* 0x000000010000780c */ /* 0x000fe20000724270 */
[----:B--2---:R-:W-:-:S05]  /*1af0*/  HADD2.F32 R22, -RZ, R88.H0_H0 ;  /* 0x20000058ff167230 */ /* 0x004fca0000004100 */
[----:B------:R-:W-:Y:S01]  /*1b00*/  FMUL R23, R22, R9 ;  /* 0x0000000916177220 */ /* 0x000fe20000400000 */
[----:B------:R-:W-:-:S03]  /*1b10*/  IADD3 R22, P4, R17, R6, RZ ;  /* 0x0000000611167210 */ /* 0x000fc60007f9e0ff */
[----:B------:R-:W-:-:S05]  /*1b20*/  FFMA R23, R90, R8, R23 ;  /* 0x000000085a177223 */ /* 0x000fca0000000017 */
[----:B------:R-:W-:Y:S01]  /*1b30*/  F2FP.F16.F32.PACK_AB R20, RZ, R23 ;  /* 0x00000017ff14723e */ /* 0x000fe200000000ff */
[----:B------:R-:W-:-:S05]  /*1b40*/  IMAD.X R23, R21, 0x1, R7, P4 ;  /* 0x0000000115177824 */ /* 0x000fca00020e0607 */
[----:B------:R0:W-:Y:S01]  /*1b50*/  @P3 STG.E.U16 desc[UR12][R22.64], R20 ;  /* 0x0000001416003986 */ /* 0x0001e2000c10150c */
[----:B------:R-:W-:Y:S05]  /*1b60*/  @!P1 BRA `(.L_x_25) ;  /* 0x0000000000049947 */ /* 0x000fea0003800000 */
[----:B------:R2:W5:Y:S02]  /*1b70*/  LDG.E.LTC128B.U16 R88, desc[UR12][R18.64+0x2] ;  /* 0x0000020c12587981 */ /* 0x000564000c1e1520 */
.L_x_25:
[----:B------:R-:W-:Y:S05]  /*1b80*/  BSYNC B0 ;  /* 0x0000000000007941 */ /* 0x000fea0003800000 */
.L_x_24:
[----:B0----5:R-:W-:Y:S01]  /*1b90*/  HADD2.F32 R20, -RZ, R88.H0_H0 ;  /* 0x20000058ff147230 */ /* 0x021fe20000004100 */
[----:B------:R-:W-:Y:S01]  /*1ba0*/  ISETP.GT.AND P3, PT, R0, 0x8, P2 ;  /* 0x000000080000780c */ /* 0x000fe20001764270 */
[----:B------:R-:W-:Y:S03]  /*1bb0*/  BSSY B0, `(.L_x_26) ;  /* 0x0000007000007945 */ /* 0x000fe60003800000 */
[----:B------:R-:W-:-:S04]  /*1bc0*/  FMUL R20, R20, R9 ;  /* 0x0000000914147220 */ /* 0x000fc80000400000 */
[----:B------:R-:W-:-:S05]  /*1bd0*/  FFMA R20, R91, R8, R20 ;  /* 0x000000085b147223 */ /* 0x000fca0000000014 */
[----:B------:R-:W-:-:S05]  /*1be0*/  F2FP.F16.F32.PACK_AB R20, RZ, R20 ;  /* 0x00000014ff14723e */ /* 0x000fca00000000ff */
[----:B------:R0:W-:Y:S01]  /*1bf0*/  @P1 STG.E.U16 desc[UR12][R22.64+0x2], R20 ;  /* 0x0000021416001986 */ /* 0x0001e2000c10150c */
[----:B------:R-:W-:Y:S05]  /*1c00*/  @!P3 BRA `(.L_x_27) ;  /* 0x000000000004b947 */ /* 0x000fea0003800000 */
[----:B------:R3:W5:Y:S02]  /*1c10*/  LDG.E.LTC128B.U16 R88, desc[UR12][R12.64+0x10] ;  /* 0x0000100c0c587981 */ /* 0x000764000c1e1520 */
.L_x_27:
[----:B------:R-:W-:Y:S05]  /*1c20*/  BSYNC B0 ;  /* 0x0000000000007941 */ /* 0x000fea0003800000 */
.L_x_26:
        /* <DEDUP_REMOVED lines=9> */
.L_x_29:
[----:B------:R-:W-:Y:S05]  /*1cc0*/  BSYNC B0 ;  /* 0x0000000000007941 */ /* 0x000fea0003800000 */
.L_x_28:
[----:B-----5:R-:W-:Y:S01]  /*1cd0*/  HADD2.F32 R20, -RZ, R88.H0_H0 ;  /* 0x20000058ff147230 */ /* 0x020fe20000004100 */
        /* <DEDUP_REMOVED lines=8> */
.L_x_31:
[----:B------:R-:W-:Y:S05]  /*1d60*/  BSYNC B0 ;  /* 0x0000000000007941 */ /* 0x000fea0003800000 */
.L_x_30:
        /* <DEDUP_REMOVED lines=9> */
.L_x_33:
[----:B------:R-:W-:Y:S05]  /*1e00*/  BSYNC B0 ;  /* 0x0000000000007941 */ /* 0x000fea0003800000 */
.L_x_32:
        /* <DEDUP_REMOVED lines=9> */
.L_x_35:
[----:B------:R-:W-:Y:S05]  /*1ea0*/  BSYNC B0 ;  /* 0x0000000000007941 */ /* 0x000fea0003800000 */
.L_x_34:
        /* <DEDUP_REMOVED lines=9> */
.L_x_37:
[----:B------:R-:W-:Y:S05]  /*1f40*/  BSYNC B0 ;  /* 0x0000000000007941 */ /* 0x000fea0003800000 */
.L_x_36:
        /* <DEDUP_REMOVED lines=9> */
.L_x_39:
[----:B------:R-:W-:Y:S05]  /*1fe0*/  BSYNC B0 ;  /* 0x0000000000007941 */ /* 0x000fea0003800000 */
.L_x_38:
        /* <DEDUP_REMOVED lines=9> */
.L_x_41:
[----:B------:R-:W-:Y:S05]  /*2080*/  BSYNC B0 ;  /* 0x0000000000007941 */ /* 0x000fea0003800000 */
.L_x_40:
        /* <DEDUP_REMOVED lines=9> */
.L_x_43:
[----:B------:R-:W-:Y:S05]  /*2120*/  BSYNC B0 ;  /* 0x0000000000007941 */ /* 0x000fea0003800000 */
.L_x_42:
        /* <DEDUP_REMOVED lines=9> */
.L_x_45:
[----:B------:R-:W-:Y:S05]  /*21c0*/  BSYNC B0 ;  /* 0x0000000000007941 */ /* 0x000fea0003800000 */
.L_x_44:
        /* <DEDUP_REMOVED lines=9> */
.L_x_47:
[----:B------:R-:W-:Y:S05]  /*2260*/  BSYNC B0 ;  /* 0x0000000000007941 */ /* 0x000fea0003800000 */
.L_x_46:
        /* <DEDUP_REMOVED lines=9> */
.L_x_49:
[----:B------:R-:W-:Y:S05]  /*2300*/  BSYNC B0 ;  /* 0x0000000000007941 */ /* 0x000fea0003800000 */
.L_x_48:
        /* <DEDUP_REMOVED lines=9> */
.L_x_51:
[----:B------:R-:W-:Y:S05]  /*23a0*/  BSYNC B0 ;  /* 0x0000000000007941 */ /* 0x000fea0003800000 */
.L_x_50:
        /* <DEDUP_REMOVED lines=9> */
.L_x_53:
[----:B------:R-:W-:Y:S05]  /*2440*/  BSYNC B0 ;  /* 0x0000000000007941 */ /* 0x000fea0003800000 */
.L_x_52:
        /* <DEDUP_REMOVED lines=9> */
.L_x_55:
[----:B------:R-:W-:Y:S05]  /*24e0*/  BSYNC B0 ;  /* 0x0000000000007941 */ /* 0x000fea0003800000 */
.L_x_54:
        /* <DEDUP_REMOVED lines=9> */
.L_x_57:
[----:B------:R-:W-:Y:S05]  /*2580*/  BSYNC B0 ;  /* 0x0000000000007941 */ /* 0x000fea0003800000 */
.L_x_56:
        /* <DEDUP_REMOVED lines=9> */
.L_x_59:
[----:B------:R-:W-:Y:S05]  /*2620*/  BSYNC B0 ;  /* 0x0000000000007941 */ /* 0x000fea0003800000 */
.L_x_58:
        /* <DEDUP_REMOVED lines=9> */
.L_x_61:
[----:B------:R-:W-:Y:S05]  /*26c0*/  BSYNC B0 ;  /* 0x0000000000007941 */ /* 0x000fea0003800000 */
.L_x_60:
        /* <DEDUP_REMOVED lines=9> */
.L_x_63:
[----:B------:R-:W-:Y:S05]  /*2760*/  BSYNC B0 ;  /* 0x0000000000007941 */ /* 0x000fea0003800000 */
.L_x_62:
        /* <DEDUP_REMOVED lines=9> */
.L_x_65:
[----:B------:R-:W-:Y:S05]  /*2800*/  BSYNC B0 ;  /* 0x0000000000007941 */ /* 0x000fea0003800000 */
.L_x_64:
        /* <DEDUP_REMOVED lines=9> */
.L_x_67:
[----:B------:R-:W-:Y:S05]  /*28a0*/  BSYNC B0 ;  /* 0x0000000000007941 */ /* 0x000fea0003800000 */
.L_x_66:
        /* <DEDUP_REMOVED lines=9> */
.L_x_69:
[----:B------:R-:W-:Y:S05]  /*2940*/  BSYNC B0 ;  /* 0x0000000000007941 */ /* 0x000fea0003800000 */
.L_x_68:
        /* <DEDUP_REMOVED lines=9> */
.L_x_71:
[----:B------:R-:W-:Y:S05]  /*29e0*/  BSYNC B0 ;  /* 0x0000000000007941 */ /* 0x000fea0003800000 */
.L_x_70:
        /* <DEDUP_REMOVED lines=9> */
.L_x_73:
[----:B------:R-:W-:Y:S05]  /*2a80*/  BSYNC B0 ;  /* 0x0000000000007941 */ /* 0x000fea0003800000 */
.L_x_72:
        /* <DEDUP_REMOVED lines=9> */
.L_x_75:
[----:B------:R-:W-:Y:S05]  /*2b20*/  BSYNC B0 ;  /* 0x0000000000007941 */ /* 0x000fea0003800000 */
.L_x_74:
        /* <DEDUP_REMOVED lines=9> */
.L_x_77:
[----:B------:R-:W-:Y:S05]  /*2bc0*/  BSYNC B0 ;  /* 0x0000000000007941 */ /* 0x000fea0003800000 */
.L_x_76:
        /* <DEDUP_REMOVED lines=9> */
.L_x_79:
[----:B------:R-:W-:Y:S05]  /*2c60*/  BSYNC B0 ;  /* 0x0000000000007941 */ /* 0x000fea0003800000 */
.L_x_78:
        /* <DEDUP_REMOVED lines=9> */
.L_x_81:
[----:B------:R-:W-:Y:S05]  /*2d00*/  BSYNC B0 ;  /* 0x0000000000007941 */ /* 0x000fea0003800000 */
.L_x_80:
        /* <DEDUP_REMOVED lines=9> */
.L_x_83:
[----:B------:R-:W-:Y:S05]  /*2da0*/  BSYNC B0 ;  /* 0x0000000000007941 */ /* 0x000fea0003800000 */
.L_x_82:
        /* <DEDUP_REMOVED lines=9> */
.L_x_85:
[----:B------:R-:W-:Y:S05]  /*2e40*/  BSYNC B0 ;  /* 0x0000000000007941 */ /* 0x000fea0003800000 */
.L_x_84:
        /* <DEDUP_REMOVED lines=9> */
.L_x_87:
[----:B------:R-:W-:Y:S05]  /*2ee0*/  BSYNC B0 ;  /* 0x0000000000007941 */ /* 0x000fea0003800000 */
.L_x_86:
        /* <DEDUP_REMOVED lines=9> */
.L_x_89:
[----:B------:R-:W-:Y:S05]  /*2f80*/  BSYNC B0 ;  /* 0x0000000000007941 */ /* 0x000fea0003800000 */
.L_x_88:
        /* <DEDUP_REMOVED lines=9> */
.L_x_91:
[----:B------:R-:W-:Y:S05]  /*3020*/  BSYNC B0 ;  /* 0x0000000000007941 */ /* 0x000fea0003800000 */
.L_x_90:
        /* <DEDUP_REMOVED lines=9> */
.L_x_93:
[----:B------:R-:W-:Y:S05]  /*30c0*/  BSYNC B0 ;  /* 0x0000000000007941 */ /* 0x000fea0003800000 */
.L_x_92:
        /* <DEDUP_REMOVED lines=9> */
.L_x_95:
[----:B------:R-:W-:Y:S05]  /*3160*/  BSYNC B0 ;  /* 0x0000000000007941 */ /* 0x000fea0003800000 */
.L_x_94:
        /* <DEDUP_REMOVED lines=9> */
.L_x_97:
[----:B------:R-:W-:Y:S05]  /*3200*/  BSYNC B0 ;  /* 0x0000000000007941 */ /* 0x000fea0003800000 */
.L_x_96:
        /* <DEDUP_REMOVED lines=9> */
.L_x_99:
[----:B------:R-:W-:Y:S05]  /*32a0*/  BSYNC B0 ;  /* 0x0000000000007941 */ /* 0x000fea0003800000 */
.L_x_98:
        /* <DEDUP_REMOVED lines=9> */
.L_x_101:
[----:B------:R-:W-:Y:S05]  /*3340*/  BSYNC B0 ;  /* 0x0000000000007941 */ /* 0x000fea0003800000 */
.L_x_100:
        /* <DEDUP_REMOVED lines=9> */
.L_x_103:
[----:B------:R-:W-:Y:S05]  /*33e0*/  BSYNC B0 ;  /* 0x0000000000007941 */ /* 0x000fea0003800000 */
.L_x_102:
        /* <DEDUP_REMOVED lines=9> */
.L_x_105:
[----:B------:R-:W-:Y:S05]  /*3480*/  BSYNC B0 ;  /* 0x0000000000007941 */ /* 0x000fea0003800000 */
.L_x_104:
        /* <DEDUP_REMOVED lines=9> */
.L_x_107:
[----:B------:R-:W-:Y:S05]  /*3520*/  BSYNC B0 ;  /* 0x0000000000007941 */ /* 0x000fea0003800000 */
.L_x_106:
        /* <DEDUP_REMOVED lines=9> */
.L_x_109:
[----:B------:R-:W-:Y:S05]  /*35c0*/  BSYNC B0 ;  /* 0x0000000000007941 */ /* 0x000fea0003800000 */
.L_x_108:
        /* <DEDUP_REMOVED lines=9> */
.L_x_111:
[----:B------:R-:W-:Y:S05]  /*3660*/  BSYNC B0 ;  /* 0x0000000000007941 */ /* 0x000fea0003800000 */
.L_x_110:
        /* <DEDUP_REMOVED lines=9> */
.L_x_113:
[----:B------:R-:W-:Y:S05]  /*3700*/  BSYNC B0 ;  /* 0x0000000000007941 */ /* 0x000fea0003800000 */
.L_x_112:
        /* <DEDUP_REMOVED lines=9> */
.L_x_115:
[----:B------:R-:W-:Y:S05]  /*37a0*/  BSYNC B0 ;  /* 0x0000000000007941 */ /* 0x000fea0003800000 */
.L_x_114:
        /* <DEDUP_REMOVED lines=9> */
.L_x_117:
[----:B------:R-:W-:Y:S05]  /*3840*/  BSYNC B0 ;  /* 0x0000000000007941 */ /* 0x000fea0003800000 */
.L_x_116:
        /* <DEDUP_REMOVED lines=9> */
.L_x_119:
[----:B------:R-:W-:Y:S05]  /*38e0*/  BSYNC B0 ;  /* 0x0000000000007941 */ /* 0x000fea0003800000 */
.L_x_118:
        /* <DEDUP_REMOVED lines=9> */
.L_x_121:
[----:B------:R-:W-:Y:S05]  /*3980*/  BSYNC B0 ;  /* 0x0000000000007941 */ /* 0x000fea0003800000 */
.L_x_120:
        /* <DEDUP_REMOVED lines=9> */
.L_x_123:
[----:B------:R-:W-:Y:S05]  /*3a20*/  BSYNC B0 ;  /* 0x0000000000007941 */ /* 0x000fea0003800000 */
.L_x_122:
        /* <DEDUP_REMOVED lines=9> */
.L_x_125:
[----:B------:R-:W-:Y:S05]  /*3ac0*/  BSYNC B0 ;  /* 0x0000000000007941 */ /* 0x000fea0003800000 */
.L_x_124:
        /* <DEDUP_REMOVED lines=9> */
.L_x_127:
[----:B------:R-:W-:Y:S05]  /*3b60*/  BSYNC B0 ;  /* 0x0000000000007941 */ /* 0x000fea0003800000 */
.L_x_126:
        /* <DEDUP_REMOVED lines=9> */
.L_x_129:
[----:B------:R-:W-:Y:S05]  /*3c00*/  BSYNC B0 ;  /* 0x0000000000007941 */ /* 0x000fea0003800000 */
.L_x_128:
        /* <DEDUP_REMOVED lines=9> */
.L_x_131:
[----:B------:R-:W-:Y:S05]  /*3ca0*/  BSYNC B0 ;  /* 0x0000000000007941 */ /* 0x000fea0003800000 */
.L_x_130:
        /* <DEDUP_REMOVED lines=9> */
.L_x_133:
[----:B------:R-:W-:Y:S05]  /*3d40*/  BSYNC B0 ;  /* 0x0000000000007941 */ /* 0x000fea0003800000 */
.L_x_132:
        /* <DEDUP_REMOVED lines=9> */
.L_x_135:
[----:B------:R-:W-:Y:S05]  /*3de0*/  BSYNC B0 ;  /* 0x0000000000007941 */ /* 0x000fea0003800000 */
.L_x_134:
        /* <DEDUP_REMOVED lines=9> */
.L_x_137:
[----:B------:R-:W-:Y:S05]  /*3e80*/  BSYNC B0 ;  /* 0x0000000000007941 */ /* 0x000fea0003800000 */
.L_x_136:
        /* <DEDUP_REMOVED lines=9> */
.L_x_139:
[----:B------:R-:W-:Y:S05]  /*3f20*/  BSYNC B0 ;  /* 0x0000000000007941 */ /* 0x000fea0003800000 */
.L_x_138:
        /* <DEDUP_REMOVED lines=9> */
.L_x_141:
[----:B------:R-:W-:Y:S05]  /*3fc0*/  BSYNC B0 ;  /* 0x0000000000007941 */ /* 0x000fea0003800000 */
.L_x_140:
[----:B01-345:R-:W-:Y:S01]  /*3fd0*/  HADD2.F32 R12, -RZ, R88.H0_H0 ;  /* 0x20000058ff0c7230 */ /* 0x03bfe20000004100 */
        /* <DEDUP_REMOVED lines=8> */
.L_x_143:
[----:B------:R-:W-:Y:S05]  /*4060*/  BSYNC B0 ;  /* 0x0000000000007941 */ /* 0x000fea0003800000 */
.L_x_142:
[----:B0----5:R-:W-:Y:S01]  /*4070*/  HADD2.F32 R12, -RZ, R88.H0_H0 ;  /* 0x20000058ff0c7230 */ /* 0x021fe20000004100 */
[----:B------:R-:W-:Y:S01]  /*4080*/  ISETP.GT.AND P1, PT, R0, 0x79, P0 ;  /* 0x000000790000780c */ /* 0x000fe20000724270 */
[----:B------:R-:W-:Y:S01]  /*4090*/  BSSY B0, `(.L_x_144) ;  /* 0x000000b000007945 */ /* 0x000fe20003800000 */
[----:B------:R-:W-:Y:S02]  /*40a0*/  IADD3 R91, P0, R2, 0x40, RZ ;  /* 0x00000040025b7810 */ /* 0x000fe40007f1e0ff */
[----:B------:R-:W-:Y:S01]  /*40b0*/  FMUL R13, R12, R9 ;  /* 0x000000090c0d7220 */ /* 0x000fe20000400000 */
[----:B------:R-:W-:-:S03]  /*40c0*/  @P3 IMAD.MOV.U32 R12, RZ, RZ, R22 ;  /* 0x000000ffff0c3224 */ /* 0x000fc600078e0016 */
[----:B------:R-:W-:-:S05]  /*40d0*/  FFMA R13, R150, R8, R13 ;  /* 0x00000008960d7223 */ /* 0x000fca000000000d */
[----:B------:R-:W-:-:S04]  /*40e0*/  F2FP.F16.F32.PACK_AB R13, RZ, R13 ;  /* 0x0000000dff0d723e */ /* 0x000fc800000000ff */
[----:B------:R-:W-:Y:S01]  /*40f0*/  PRMT R20, R13, 0x7610, R20 ;  /* 0x000076100d147816 */ /* 0x000fe20000000014 */
[----:B------:R-:W-:-:S05]  /*4100*/  @P3 IMAD.MOV.U32 R13, RZ, RZ, R23 ;  /* 0x000000ffff0d3224 */ /* 0x000fca00078e0017 */
[----:B------:R0:W-:Y:S01]  /*4110*/  @P3 STG.E.U16 desc[UR12][R12.64+0xf0], R20 ;  /* 0x0000f0140c003986 */ /* 0x0001e2000c10150c */
[----:B------:R-:W-:Y:S05]  /*4120*/  @!P1 BRA `(.L_x_145) ;  /* 0x0000000000049947 */ /* 0x000fea0003800000 */
[----:B------:R3:W5:Y:S02]  /*4130*/  LDG.E.LTC128B.U16 R88, desc[UR12][R18.64+0xf2] ;  /* 0x0000f20c12587981 */ /* 0x000764000c1e1520 */
.L_x_145:
[----:B------:R-:W-:Y:S05]  /*4140*/  BSYNC B0 ;  /* 0x0000000000007941 */ /* 0x000fea0003800000 */
.L_x_144:
[----:B-----5:R-:W-:Y:S02]  /*4150*/  HADD2.F32 R2, -RZ, R88.H0_H0 ;  /* 0x20000058ff027230 */ /* 0x020fe40000004100 */
[----:B------:R-:W-:Y:S01]  /*4160*/  IMAD.X R3, RZ, RZ, R3, P0 ;  /* 0x000000ffff037224 */ /* 0x000fe200000e0603 */
[----:B------:R-:W-:Y:S01]  /*4170*/  ISETP.GT.AND P0, PT, R10, 0x40, PT ;  /* 0x000000400a00780c */ /* 0x000fe20003f04270 */
[----:B0-----:R-:W-:-:S04]  /*4180*/  IMAD.WIDE.U32 R12, R91, UR6, R4 ;  /* 0x000000065b0c7c25 */ /* 0x001fc8000f8e0004 */
[----:B------:R-:W-:Y:S01]  /*4190*/  FMUL R2, R2, R9 ;  /* 0x0000000902027220 */ /* 0x000fe20000400000 */
[----:B------:R-:W-:Y:S01]  /*41a0*/  ISETP.GT.AND P3, PT, R0, RZ, P0 ;  /* 0x000000ff0000720c */ /* 0x000fe20000764270 */
[----:B-123--:R-:W-:Y:S02]  /*41b0*/  IMAD R18, R3, UR6, RZ ;  /* 0x0000000603127c24 */ /* 0x00efe4000f8e02ff */
[----:B------:R-:W-:Y:S02]  /*41c0*/  FFMA R2, R151, R8, R2 ;  /* 0x0000000897027223 */ /* 0x000fe40000000002 */
[----:B------:R-:W-:-:S03]  /*41d0*/  IMAD R93, R91, UR7, R18 ;  /* 0x000000075b5d7c24 */ /* 0x000fc6000f8e0212 */
[----:B------:R-:W-:Y:S01]  /*41e0*/  F2FP.F16.F32.PACK_AB R18, RZ, R2 ;  /* 0x00000002ff12723e */ /* 0x000fe200000000ff */
[----:B------:R-:W-:Y:S01]  /*41f0*/  IMAD.IADD R3, R13, 0x1, R93 ;  /* 0x000000010d037824 */ /* 0x000fe200078e025d */
[----:B------:R-:W-:-:S03]  /*4200*/  LEA R2, P2, R12, UR8, 0x1 ;  /* 0x000000080c027c11 */ /* 0x000fc6000f8408ff */
[----:B------:R0:W-:Y:S01]  /*4210*/  @P1 STG.E.U16 desc[UR12][R22.64+0xf2], R18 ;  /* 0x0000f21216001986 */ /* 0x0001e2000c10150c */
        /* <DEDUP_REMOVED lines=15> */
.L_x_147:
[----:B------:R-:W-:Y:S05]  /*4310*/  BSYNC B0 ;  /* 0x0000000000007941 */ /* 0x000fea0003800000 */
.L_x_146:
[----:B-----5:R-:W-:Y:S01]  /*4320*/  HADD2.F32 R16, -RZ, R88.H0_H0 ;  /* 0x20000058ff107230 */ /* 0x020fe20000004100 */
[----:B------:R-:W-:Y:S01]  /*4330*/  ISETP.GT.AND P1, PT, R10, 0x48, PT ;  /* 0x000000480a00780c */ /* 0x000fe20003f24270 */
[----:B------:R-:W-:Y:S01]  /*4340*/  IMAD.WIDE.U32 R14, R91, UR6, R14 ;  /* 0x000000065b0e7c25 */ /* 0x000fe2000f8e000e */
[----:B------:R-:W-:Y:S03]  /*4350*/  BSSY B0, `(.L_x_148) ;  /* 0x000000e000007945 */ /* 0x000fe60003800000 */
[----:B------:R-:W-:Y:S01]  /*4360*/  FMUL R16, R16, R9 ;  /* 0x0000000910107220 */ /* 0x000fe20000400000 */
[----:B------:R-:W-:Y:S01]  /*4370*/  @P2 IMAD.MOV.U32 R10, RZ, RZ, R12 ;  /* 0x000000ffff0a2224 */ /* 0x000fe200078e000c */
[----:B0-----:R-:W-:Y:S02]  /*4380*/  IADD3 R11, P3, R4, R14, RZ ;  /* 0x0000000e040b7210 */ /* 0x001fe40007f7e0ff */
[----:B------:R-:W-:-:S02]  /*4390*/  FFMA R16, R25, R8, R16 ;  /* 0x0000000819107223 */ /* 0x000fc40000000010 */
[----:B------:R-:W-:Y:S02]  /*43a0*/  IADD3.X R14, R5, R93, R15, P3, !PT ;  /* 0x0000005d050e7210 */ /* 0x000fe40001ffe40f */
[C---:B------:R-:W-:Y:S02]  /*43b0*/  LEA R4, P4, R11.reuse, UR8, 0x1 ;  /* 0x000000080b047c11 */ /* 0x040fe4000f8808ff */
[----:B------:R-:W-:Y:S02]  /*43c0*/  F2FP.F16.F32.PACK_AB R16, RZ, R16 ;  /* 0x00000010ff10723e */ /* 0x000fe400000000ff */
[----:B------:R-:W-:Y:S01]  /*43d0*/  LEA.HI.X R5, R11, UR9, R14, 0x1, P4 ;  /* 0x000000090b057c11 */ /* 0x000fe2000a0f0c0e */
[----:B------:R-:W-:Y:S01]  /*43e0*/  @P2 IMAD.MOV.U32 R11, RZ, RZ, R13 ;  /* 0x000000ffff0b2224 */ /* 0x000fe200078e000d */
[----:B------:R-:W-:-:S04]  /*43f0*/  ISETP.GT.AND P3, PT, R0, RZ, P1 ;  /* 0x000000ff0000720c */ /* 0x000fc80000f64270 */
[----:B------:R0:W-:Y:S09]  /*4400*/  @P2 STG.E.U16 desc[UR12][R10.64+0x2], R16 ;  /* 0x000002100a002986 */ /* 0x0001f2000c10150c */
[----:B------:R-:W-:Y:S05]  /*4410*/  @!P3 BRA `(.L_x_149) ;  /* 0x000000000004b947 */ /* 0x000fea0003800000 */
[----:B------:R2:W5:Y:S02]  /*4420*/  LDG.E.LTC128B.U16 R88, desc[UR12][R4.64] ;  /* 0x0000000c04587981 */ /* 0x000564000c1e1520 */
.L_x_149:
[----:B------:R-:W-:Y:S05]  /*4430*/  BSYNC B0 ;  /* 0x0000000000007941 */ /* 0x000fea0003800000 */
.L_x_148:
[----:B0----5:R-:W-:Y:S01]  /*4440*/  HADD2.F32 R10, -RZ, R88.H0_H0 ;  /* 0x20000058ff0a7230 */ /* 0x021fe20000004100 */
[----:B------:R-:W-:Y:S01]  /*4450*/  IADD3 R14, P4, R12, R17, RZ ;  /* 0x000000110c0e7210 */ /* 0x000fe20007f9e0ff */
[----:B------:R-:W-:Y:S01]  /*4460*/  BSSY B0, `(.L_x_150) ;  /* 0x0000009000007945 */ /* 0x000fe20003800000 */
[----:B------:R-:W-:Y:S02]  /*4470*/  ISETP.GT.AND P2, PT, R0, 0x1, P1 ;  /* 0x000000010000780c */ /* 0x000fe40000f44270 */
[----:B------:R-:W-:Y:S01]  /*4480*/  FMUL R11, R10, R9 ;  /* 0x000000090a0b7220 */ /* 0x000fe20000400000 */
[----:B------:R-:W-:-:S03]  /*4490*/  IMAD.X R15, R13, 0x1, R21, P4 ;  /* 0x000000010d0f7824 */ /* 0x000fc600020e0615 */
[----:B------:R-:W-:-:S05]  /*44a0*/  FFMA R11, R26, R8, R11 ;  /* 0x000000081a0b7223 */ /* 0x000fca000000000b */
[----:B------:R-:W-:-:S05]  /*44b0*/  F2FP.F16.F32.PACK_AB R11, RZ, R11 ;  /* 0x0000000bff0b723e */ /* 0x000fca00000000ff */
[----:B------:R0:W-:Y:S01]  /*44c0*/  @P3 STG.E.U16 desc[UR12][R14.64], R11 ;  /* 0x0000000b0e003986 */ /* 0x0001e2000c10150c */
[----:B------:R-:W-:Y:S05]  /*44d0*/  @!P2 BRA `(.L_x_151) ;  /* 0x000000000004a947 */ /* 0x000fea0003800000 */
[----:B------:R3:W5:Y:S02]  /*44e0*/  LDG.E.LTC128B.U16 R88, desc[UR12][R4.64+0x2] ;  /* 0x0000020c04587981 */ /* 0x000764000c1e1520 */
.L_x_151:
[----:B------:R-:W-:Y:S05]  /*44f0*/  BSYNC B0 ;  /* 0x0000000000007941 */ /* 0x000fea0003800000 */
.L_x_150:
[----:B-----5:R-:W-:Y:S01]  /*4500*/  HADD2.F32 R10, -RZ, R88.H0_H0 ;  /* 0x20000058ff0a7230 */ /* 0x020fe20000004100 */
[----:B------:R-:W-:Y:S01]  /*4510*/  ISETP.GT.AND P3, PT, R0, 0x8, P0 ;  /* 0x000000080000780c */ /* 0x000fe20000764270 */
[----:B0-----:R-:W-:Y:S01]  /*4520*/  @P2 IMAD.MOV.U32 R11, RZ, RZ, R15 ;  /* 0x000000ffff0b2224 */ /* 0x001fe200078e000f */
[----:B------:R-:W-:Y:S02]  /*4530*/  BSSY B0, `(.L_x_152) ;  /* 0x0000009000007945 */ /* 0x000fe40003800000 */
[----:B------:R-:W-:-:S04]  /*4540*/  FMUL R10, R10, R9 ;  /* 0x000000090a0a7220 */ /* 0x000fc80000400000 */
[----:B------:R-:W-:-:S05]  /*4550*/  FFMA R10, R27, R8, R10 ;  /* 0x000000081b0a7223 */ /* 0x000fca000000000a */
[----:B------:R-:W-:-:S04]  /*4560*/  F2FP.F16.F32.PACK_AB R10, RZ, R10 ;  /* 0x0000000aff0a723e */ /* 0x000fc800000000ff */
[----:B------:R-:W-:Y:S01]  /*4570*/  PRMT R16, R10, 0x7610, R16 ;  /* 0x000076100a107816 */ /* 0x000fe20000000010 */
[----:B------:R-:W-:-:S05]  /*4580*/  @P2 IMAD.MOV.U32 R10, RZ, RZ, R14 ;  /* 0x000000ffff0a2224 */ /* 0x000fca00078e000e */
[----:B------:R0:W-:Y:S01]  /*4590*/  @P2 STG.E.U16 desc[UR12][R10.64+0x2], R16 ;  /* 0x000002100a002986 */ /* 0x0001e2000c10150c */
[----:B------:R-:W-:Y:S05]  /*45a0*/  @!P3 BRA `(.L_x_153) ;  /* 0x000000000004b947 */ /* 0x000fea0003800000 */
[----:B------:R4:W5:Y:S02]  /*45b0*/  LDG.E.LTC128B.U16 R88, desc[UR12][R2.64+0x10] ;  /* 0x0000100c02587981 */ /* 0x000964000c1e1520 */
.L_x_153:
[----:B------:R-:W-:Y:S05]  /*45c0*/  BSYNC B0 ;  /* 0x0000000000007941 */ /* 0x000fea0003800000 */
.L_x_152:
[----:B0----5:R-:W-:Y:S01]  /*45d0*/  HADD2.F32 R10, -RZ, R88.H0_H0 ;  /* 0x20000058ff0a7230 */ /* 0x021fe20000004100 */
[----:B------:R-:W-:Y:S01]  /*45e0*/  ISETP.GT.AND P2, PT, R0, 0x9, P0 ;  /* 0x000000090000780c */ /* 0x000fe20000744270 */
[----:B------:R-:W-:Y:S03]  /*45f0*/  BSSY B0, `(.L_x_154) ;  /* 0x000000a000007945 */ /* 0x000fe60003800000 */
[----:B------:R-:W-:Y:S01]  /*4600*/  FMUL R11, R10, R9 ;  /* 0x000000090a0b7220 */ /* 0x000fe20000400000 */
[----:B------:R-:W-:-:S03]  /*4610*/  IMAD.MOV.U32 R10, RZ, RZ, R12 ;  /* 0x000000ffff0a7224 */ /* 0x000fc600078e000c */
[----:B------:R-:W-:-:S05]  /*4620*/  FFMA R11, R28, R8, R11 ;  /* 0x000000081c0b7223 */ /* 0x000fca000000000b */
[----:B------:R-:W-:-:S04]  /*4630*/  F2FP.F16.F32.PACK_AB R11, RZ, R11 ;  /* 0x0000000bff0b723e */ /* 0x000fc800000000ff */
[----:B------:R-:W-:Y:S01]  /*4640*/  PRMT R16, R11, 0x7610, R16 ;  /* 0x000076100b107816 */ /* 0x000fe20000000010 */
[----:B------:R-:W-:-:S05]  /*4650*/  IMAD.MOV.U32 R11, RZ, RZ, R13 ;  /* 0x000000ffff0b7224 */ /* 0x000fca00078e000d */
[----:B------:R0:W-:Y:S01]  /*4660*/  @P3 STG.E.U16 desc[UR12][R10.64+0x10], R16 ;  /* 0x000010100a003986 */ /* 0x0001e2000c10150c */
[----:B------:R-:W-:Y:S05]  /*4670*/  @!P2 BRA `(.L_x_155) ;  /* 0x000000000004a947 */ /* 0x000fea0003800000 */
[----:B------:R0:W5:Y:S02]  /*4680*/  LDG.E.LTC128B.U16 R88, desc[UR12][R2.64+0x12] ;  /* 0x0000120c02587981 */ /* 0x000164000c1e1520 */
.L_x_155:
[----:B------:R-:W-:Y:S05]  /*4690*/  BSYNC B0 ;  /* 0x0000000000007941 */ /* 0x000fea0003800000 */
.L_x_154:
        /* <DEDUP_REMOVED lines=9> */
.L_x_157:
[----:B------:R-:W-:Y:S05]  /*4730*/  BSYNC B0 ;  /* 0x0000000000007941 */ /* 0x000fea0003800000 */
.L_x_156:
        /* <DEDUP_REMOVED lines=9> */
.L_x_159:
[----:B------:R-:W-:Y:S05]  /*47d0*/  BSYNC B0 ;  /* 0x0000000000007941 */ /* 0x000fea0003800000 */
.L_x_158:
[----:B-----5:R-:W-:Y:S01]  /*47e0*/  HADD2.F32 R12, -RZ, R88.H0_H0 ;  /* 0x20000058ff0c7230 */ /* 0x020fe20000004100 */
[----:B------:R-:W-:Y:S01]  /*47f0*/  IADD3 R6, P4, P5, R17, R6, R19 ;  /* 0x0000000611067210 */ /* 0x000fe20007d9e013 */
[----:B------:R-:W-:Y:S01]  /*4800*/  BSSY B0, `(.L_x_160) ;  /* 0x0000009000007945 */ /* 0x000fe20003800000 */
[----:B------:R-:W-:Y:S02]  /*4810*/  ISETP.GT.AND P3, PT, R0, 0x10, P0 ;  /* 0x000000100000780c */ /* 0x000fe40000764270 */
[----:B------:R-:W-:Y:S01]  /*4820*/  FMUL R12, R12, R9 ;  /* 0x000000090c0c7220 */ /* 0x000fe20000400000 */
[----:B------:R-:W-:-:S03]  /*4830*/  IADD3.X R7, R21, R7, R89, P4, P5 ;  /* 0x0000000715077210 */ /* 0x000fc600027ea459 */
[----:B------:R-:W-:-:S05]  /*4840*/  FFMA R12, R31, R8, R12 ;  /* 0x000000081f0c7223 */ /* 0x000fca000000000c */
[----:B------:R-:W-:-:S05]  /*4850*/  F2FP.F16.F32.PACK_AB R12, RZ, R12 ;  /* 0x0000000cff0c723e */ /* 0x000fca00000000ff */
[----:B------:R0:W-:Y:S01]  /*4860*/  @P2 STG.E.U16 desc[UR12][R6.64+0x12], R12 ;  /* 0x0000120c06002986 */ /* 0x0001e2000c10150c */
[----:B------:R-:W-:Y:S05]  /*4870*/  @!P3 BRA `(.L_x_161) ;  /* 0x000000000004b947 */ /* 0x000fea0003800000 */
[----:B------:R0:W5:Y:S02]  /*4880*/  LDG.E.LTC128B.U16 R88, desc[UR12][R2.64+0x20] ;  /* 0x0000200c02587981 */ /* 0x000164000c1e1520 */
.L_x_161:
[----:B------:R-:W-:Y:S05]  /*4890*/  BSYNC B0 ;  /* 0x0000000000007941 */ /* 0x000fea0003800000 */
.L_x_160:
        /* <DEDUP_REMOVED lines=9> */
.L_x_163:
[----:B------:R-:W-:Y:S05]  /*4930*/  BSYNC B0 ;  /* 0x0000000000007941 */ /* 0x000fea0003800000 */
.L_x_162:
        /* <DEDUP_REMOVED lines=9> */
.L_x_165:
[----:B------:R-:W-:Y:S05]  /*49d0*/  BSYNC B0 ;  /* 0x0000000000007941 */ /* 0x000fea0003800000 */
.L_x_164:
        /* <DEDUP_REMOVED lines=9> */
.L_x_167:
[----:B------:R-:W-:Y:S05]  /*4a70*/  BSYNC B0 ;  /* 0x0000000000007941 */ /* 0x000fea0003800000 */
.L_x_166:
        /* <DEDUP_REMOVED lines=9> */
.L_x_169:
[----:B------:R-:W-:Y:S05]  /*4b10*/  BSYNC B0 ;  /* 0x0000000000007941 */ /* 0x000fea0003800000 */
.L_x_168:
        /* <DEDUP_REMOVED lines=9> */
.L_x_171:
[----:B------:R-:W-:Y:S05]  /*4bb0*/  BSYNC B0 ;  /* 0x0000000000007941 */ /* 0x000fea0003800000 */
.L_x_170:
        /* <DEDUP_REMOVED lines=9> */
.L_x_173:
[----:B------:R-:W-:Y:S05]  /*4c50*/  BSYNC B0 ;  /* 0x0000000000007941 */ /* 0x000fea0003800000 */
.L_x_172:
        /* <DEDUP_REMOVED lines=9> */
.L_x_175:
[----:B------:R-:W-:Y:S05]  /*4cf0*/  BSYNC B0 ;  /* 0x0000000000007941 */ /* 0x000fea0003800000 */
.L_x_174:
        /* <DEDUP_REMOVED lines=9> */
.L_x_177:
[----:B------:R-:W-:Y:S05]  /*4d90*/  BSYNC B0 ;  /* 0x0000000000007941 */ /* 0x000fea0003800000 */
.L_x_176:
        /* <DEDUP_REMOVED lines=9> */
.L_x_179:
[----:B------:R-:W-:Y:S05]  /*4e30*/  BSYNC B0 ;  /* 0x0000000000007941 */ /* 0x000fea0003800000 */
.L_x_178:
        /* <DEDUP_REMOVED lines=9> */
.L_x_181:
[----:B------:R-:W-:Y:S05]  /*4ed0*/  BSYNC B0 ;  /* 0x0000000000007941 */ /* 0x000fea0003800000 */
.L_x_180:
        /* <DEDUP_REMOVED lines=9> */
.L_x_183:
[----:B------:R-:W-:Y:S05]  /*4f70*/  BSYNC B0 ;  /* 0x0000000000007941 */ /* 0x000fea0003800000 */
.L_x_182:
        /* <DEDUP_REMOVED lines=9> */
.L_x_185:
[----:B------:R-:W-:Y:S05]  /*5010*/  BSYNC B0 ;  /* 0x0000000000007941 */ /* 0x000fea0003800000 */
.L_x_184:
        /* <DEDUP_REMOVED lines=9> */
.L_x_187:
[----:B------:R-:W-:Y:S05]  /*50b0*/  BSYNC B0 ;  /* 0x0000000000007941 */ /* 0x000fea0003800000 */
.L_x_186:
        /* <DEDUP_REMOVED lines=9> */
.L_x_189:
[----:B------:R-:W-:Y:S05]  /*5150*/  BSYNC B0 ;  /* 0x0000000000007941 */ /* 0x000fea0003800000 */
.L_x_188:
        /* <DEDUP_REMOVED lines=9> */
.L_x_191:
[----:B------:R-:W-:Y:S05]  /*51f0*/  BSYNC B0 ;  /* 0x0000000000007941 */ /* 0x000fea0003800000 */
.L_x_190:
        /* <DEDUP_REMOVED lines=9> */
.L_x_193:
[----:B------:R-:W-:Y:S05]  /*5290*/  BSYNC B0 ;  /* 0x0000000000007941 */ /* 0x000fea0003800000 */
.L_x_192:
        /* <DEDUP_REMOVED lines=9> */
.L_x_195:
[----:B------:R-:W-:Y:S05]  /*5330*/  BSYNC B0 ;  /* 0x0000000000007941 */ /* 0x000fea0003800000 */
.L_x_194:
        /* <DEDUP_REMOVED lines=9> */
.L_x_197:
[----:B------:R-:W-:Y:S05]  /*53d0*/  BSYNC B0 ;  /* 0x0000000000007941 */ /* 0x000fea0003800000 */
.L_x_196:
        /* <DEDUP_REMOVED lines=9> */
.L_x_199:
[----:B------:R-:W-:Y:S05]  /*5470*/  BSYNC B0 ;  /* 0x0000000000007941 */ /* 0x000fea0003800000 */
.L_x_198:
        /* <DEDUP_REMOVED lines=9> */
.L_x_201:
[----:B------:R-:W-:Y:S05]  /*5510*/  BSYNC B0 ;  /* 0x0000000000007941 */ /* 0x000fea0003800000 */
.L_x_200:
        /* <DEDUP_REMOVED lines=9> */
.L_x_203:
[----:B------:R-:W-:Y:S05]  /*55b0*/  BSYNC B0 ;  /* 0x0000000000007941 */ /* 0x000fea0003800000 */
.L_x_202:
        /* <DEDUP_REMOVED lines=9> */
.L_x_205:
[----:B------:R-:W-:Y:S05]  /*5650*/  BSYNC B0 ;  /* 0x0000000000007941 */ /* 0x000fea0003800000 */
.L_x_204:
        /* <DEDUP_REMOVED lines=9> */
.L_x_207:
[----:B------:R-:W-:Y:S05]  /*56f0*/  BSYNC B0 ;  /* 0x0000000000007941 */ /* 0x000fea0003800000 */
.L_x_206:
        /* <DEDUP_REMOVED lines=9> */
.L_x_209:
[----:B------:R-:W-:Y:S05]  /*5790*/  BSYNC B0 ;  /* 0x0000000000007941 */ /* 0x000fea0003800000 */
.L_x_208:
        /* <DEDUP_REMOVED lines=9> */
.L_x_211:
[----:B------:R-:W-:Y:S05]  /*5830*/  BSYNC B0 ;  /* 0x0000000000007941 */ /* 0x000fea0003800000 */
.L_x_210:
        /* <DEDUP_REMOVED lines=9> */
.L_x_213:
[----:B------:R-:W-:Y:S05]  /*58d0*/  BSYNC B0 ;  /* 0x0000000000007941 */ /* 0x000fea0003800000 */
.L_x_212:
        /* <DEDUP_REMOVED lines=9> */
.L_x_215:
[----:B------:R-:W-:Y:S05]  /*5970*/  BSYNC B0 ;  /* 0x0000000000007941 */ /* 0x000fea0003800000 */
.L_x_214:
        /* <DEDUP_REMOVED lines=9> */
.L_x_217:
[----:B------:R-:W-:Y:S05]  /*5a10*/  BSYNC B0 ;  /* 0x0000000000007941 */ /* 0x000fea0003800000 */
.L_x_216:
        /* <DEDUP_REMOVED lines=9> */
.L_x_219:
[----:B------:R-:W-:Y:S05]  /*5ab0*/  BSYNC B0 ;  /* 0x0000000000007941 */ /* 0x000fea0003800000 */
.L_x_218:
        /* <DEDUP_REMOVED lines=9> */
.L_x_221:
[----:B------:R-:W-:Y:S05]  /*5b50*/  BSYNC B0 ;  /* 0x0000000000007941 */ /* 0x000fea0003800000 */
.L_x_220:
        /* <DEDUP_REMOVED lines=9> */
.L_x_223:
[----:B------:R-:W-:Y:S05]  /*5bf0*/  BSYNC B0 ;  /* 0x0000000000007941 */ /* 0x000fea0003800000 */
.L_x_222:
        /* <DEDUP_REMOVED lines=9> */
.L_x_225:
[----:B------:R-:W-:Y:S05]  /*5c90*/  BSYNC B0 ;  /* 0x0000000000007941 */ /* 0x000fea0003800000 */
.L_x_224:
        /* <DEDUP_REMOVED lines=9> */
.L_x_227:
[----:B------:R-:W-:Y:S05]  /*5d30*/  BSYNC B0 ;  /* 0x0000000000007941 */ /* 0x000fea0003800000 */
.L_x_226:
        /* <DEDUP_REMOVED lines=9> */
.L_x_229:
[----:B------:R-:W-:Y:S05]  /*5dd0*/  BSYNC B0 ;  /* 0x0000000000007941 */ /* 0x000fea0003800000 */
.L_x_228:
        /* <DEDUP_REMOVED lines=9> */
.L_x_231:
[----:B------:R-:W-:Y:S05]  /*5e70*/  BSYNC B0 ;  /* 0x0000000000007941 */ /* 0x000fea0003800000 */
.L_x_230:
        /* <DEDUP_REMOVED lines=9> */
.L_x_233:
[----:B------:R-:W-:Y:S05]  /*5f10*/  BSYNC B0 ;  /* 0x0000000000007941 */ /* 0x000fea0003800000 */
.L_x_232:
        /* <DEDUP_REMOVED lines=9> */
.L_x_235:
[----:B------:R-:W-:Y:S05]  /*5fb0*/  BSYNC B0 ;  /* 0x0000000000007941 */ /* 0x000fea0003800000 */
.L_x_234:
        /* <DEDUP_REMOVED lines=9> */
.L_x_237:
[----:B------:R-:W-:Y:S05]  /*6050*/  BSYNC B0 ;  /* 0x0000000000007941 */ /* 0x000fea0003800000 */
.L_x_236:
        /* <DEDUP_REMOVED lines=9> */
.L_x_239:
[----:B------:R-:W-:Y:S05]  /*60f0*/  BSYNC B0 ;  /* 0x0000000000007941 */ /* 0x000fea0003800000 */
.L_x_238:
        /* <DEDUP_REMOVED lines=9> */
.L_x_241:
[----:B------:R-:W-:Y:S05]  /*6190*/  BSYNC B0 ;  /* 0x0000000000007941 */ /* 0x000fea0003800000 */
.L_x_240:
        /* <DEDUP_REMOVED lines=9> */
.L_x_243:
[----:B------:R-:W-:Y:S05]  /*6230*/  BSYNC B0 ;  /* 0x0000000000007941 */ /* 0x000fea0003800000 */
.L_x_242:
        /* <DEDUP_REMOVED lines=9> */
.L_x_245:
[----:B------:R-:W-:Y:S05]  /*62d0*/  BSYNC B0 ;  /* 0x0000000000007941 */ /* 0x000fea0003800000 */
.L_x_244:
        /* <DEDUP_REMOVED lines=9> */
.L_x_247:
[----:B------:R-:W-:Y:S05]  /*6370*/  BSYNC B0 ;  /* 0x0000000000007941 */ /* 0x000fea0003800000 */
.L_x_246:
        /* <DEDUP_REMOVED lines=9> */
.L_x_249:
[----:B------:R-:W-:Y:S05]  /*6410*/  BSYNC B0 ;  /* 0x0000000000007941 */ /* 0x000fea0003800000 */
.L_x_248:
        /* <DEDUP_REMOVED lines=9> */
.L_x_251:
[----:B------:R-:W-:Y:S05]  /*64b0*/  BSYNC B0 ;  /* 0x0000000000007941 */ /* 0x000fea0003800000 */
.L_x_250:
        /* <DEDUP_REMOVED lines=9> */
.L_x_253:
[----:B------:R-:W-:Y:S05]  /*6550*/  BSYNC B0 ;  /* 0x0000000000007941 */ /* 0x000fea0003800000 */
.L_x_252:
        /* <DEDUP_REMOVED lines=9> */
.L_x_255:
[----:B------:R-:W-:Y:S05]  /*65f0*/  BSYNC B0 ;  /* 0x0000000000007941 */ /* 0x000fea0003800000 */
.L_x_254:
        /* <DEDUP_REMOVED lines=9> */
.L_x_257:
[----:B------:R-:W-:Y:S05]  /*6690*/  BSYNC B0 ;  /* 0x0000000000007941 */ /* 0x000fea0003800000 */
.L_x_256:
        /* <DEDUP_REMOVED lines=9> */
.L_x_259:
[----:B------:R-:W-:Y:S05]  /*6730*/  BSYNC B0 ;  /* 0x0000000000007941 */ /* 0x000fea0003800000 */
.L_x_258:
        /* <DEDUP_REMOVED lines=9> */
.L_x_261:
[----:B------:R-:W-:Y:S05]  /*67d0*/  BSYNC B0 ;  /* 0x0000000000007941 */ /* 0x000fea0003800000 */
.L_x_260:
        /* <DEDUP_REMOVED lines=9> */
.L_x_263:
[----:B------:R-:W-:Y:S05]  /*6870*/  BSYNC B0 ;  /* 0x0000000000007941 */ /* 0x000fea0003800000 */
.L_x_262:
        /* <DEDUP_REMOVED lines=9> */
.L_x_265:
[----:B------:R-:W-:Y:S05]  /*6910*/  BSYNC B0 ;  /* 0x0000000000007941 */ /* 0x000fea0003800000 */
.L_x_264:
        /* <DEDUP_REMOVED lines=9> */
.L_x_267:
[----:B------:R-:W-:Y:S05]  /*69b0*/  BSYNC B0 ;  /* 0x0000000000007941 */ /* 0x000fea0003800000 */
.L_x_266:
[----:B01--45:R-:W-:Y:S01]  /*69c0*/  HADD2.F32 R2, -RZ, R88.H0_H0 ;  /* 0x20000058ff027230 */ /* 0x033fe20000004100 */
        /* <DEDUP_REMOVED lines=8> */
.L_x_269:
[----:B------:R-:W-:Y:S05]  /*6a50*/  BSYNC B0 ;  /* 0x0000000000007941 */ /* 0x000fea0003800000 */
.L_x_268:
[----:B0----5:R-:W-:Y:S01]  /*6a60*/  HADD2.F32 R2, -RZ, R88.H0_H0 ;  /* 0x20000058ff027230 */ /* 0x021fe20000004100 */
[----:B------:R-:W-:Y:S01]  /*6a70*/  ISETP.GT.AND P1, PT, R0, 0x79, P1 ;  /* 0x000000790000780c */ /* 0x000fe20000f24270 */
[----:B------:R-:W-:Y:S03]  /*6a80*/  BSSY B0, `(.L_x_270) ;  /* 0x000000a000007945 */ /* 0x000fe60003800000 */
        /* <DEDUP_REMOVED lines=9> */
.L_x_271:
[----:B------:R-:W-:Y:S05]  /*6b20*/  BSYNC B0 ;  /* 0x0000000000007941 */ /* 0x000fea0003800000 */
.L_x_270:
[----:B-----5:R-:W-:-:S05]  /*6b30*/  HADD2.F32 R88, -RZ, R88.H0_H0 ;  /* 0x20000058ff587230 */ /* 0x020fca0000004100 */
[----:B------:R-:W-:-:S04]  /*6b40*/  FMUL R88, R88, R9 ;  /* 0x0000000958587220 */ /* 0x000fc80000400000 */
[----:B------:R-:W-:Y:S01]  /*6b50*/  FFMA R88, R87, R8, R88 ;  /* 0x0000000857587223 */ /* 0x000fe20000000058 */
[----:B------:R-:W-:Y:S06]  /*6b60*/  @!P1 EXIT ;  /* 0x000000000000994d */ /* 0x000fec0003800000 */
[----:B------:R-:W-:-:S05]  /*6b70*/  F2FP.F16.F32.PACK_AB R88, RZ, R88 ;  /* 0x00000058ff58723e */ /* 0x000fca00000000ff */
[----:B------:R-:W-:Y:S01]  /*6b80*/  STG.E.U16 desc[UR12][R6.64+0xf2], R88 ;  /* 0x0000f25806007986 */ /* 0x000fe2000c10150c */
[----:B------:R-:W-:Y:S05]  /*6b90*/  EXIT ;  /* 0x000000000000794d */ /* 0x000fea0003800000 */
.L_x_21:
[----:B------:R-:W-:Y:S01]  /*6ba0*/  ULDC.64 UR4, c[0x0][0x5c8] ;  /* 0x0001720000047ab9 */ /* 0x000fe20000000a00 */
[-C--:B------:R-:W-:Y:S01]  /*6bb0*/  FMUL R88, R88, R8.reuse ;  /* 0x0000000858587220 */ /* 0x080fe20000400000 */
[----:B------:R-:W-:Y:S01]  /*6bc0*/  LEA R2, P1, R14, UR4, 0x1 ;  /* 0x000000040e027c11 */ /* 0x000fe2000f8208ff */
[----:B------:R-:W-:Y:S01]  /*6bd0*/  IMAD.SHL.U32 R9, R21, 0x2, RZ ;  /* 0x0000000215097824 */ /* 0x000fe200078e00ff */
[----:B------:R-:W-:Y:S01]  /*6be0*/  ISETP.GT.AND P3, PT, R10, 0x8, PT ;  /* 0x000000080a00780c */ /* 0x000fe20003f64270 */
[-C--:B------:R-:W-:Y:S01]  /*6bf0*/  FMUL R89, R89, R8.reuse ;  /* 0x0000000859597220 */ /* 0x080fe20000400000 */
[----:B------:R-:W-:Y:S01]  /*6c00*/  LEA.HI.X R3, R14, UR5, R19, 0x1, P1 ;  /* 0x000000050e037c11 */ /* 0x000fe200088f0c13 */
[----:B------:R-:W-:Y:S01]  /*6c10*/  FMUL R90, R90, R8 ;  /* 0x000000085a5a7220 */ /* 0x000fe20000400000 */
[----:B------:R-:W-:Y:S01]  /*6c20*/  F2FP.F16.F32.PACK_AB R88, RZ, R88 ;  /* 0x00000058ff58723e */ /* 0x000fe200000000ff */
[-C--:B------:R-:W-:Y:S01]  /*6c30*/  FMUL R91, R91, R8.reuse ;  /* 0x000000085b5b7220 */ /* 0x080fe20000400000 */
[----:B------:R-:W-:Y:S01]  /*6c40*/  ISETP.GT.AND P4, PT, R0, 0x1, P2 ;  /* 0x000000010000780c */ /* 0x000fe20001784270 */
[-C--:B------:R-:W-:Y:S01]  /*6c50*/  FMUL R92, R92, R8.reuse ;  /* 0x000000085c5c7220 */ /* 0x080fe20000400000 */
[----:B------:R-:W-:Y:S01]  /*6c60*/  ISETP.GT.AND P1, PT, R0, RZ, P3 ;  /* 0x000000ff0000720c */ /* 0x000fe20001f24270 */
[----:B------:R-:W-:Y:S01]  /*6c70*/  @P0 STG.E.U16 desc[UR12][R2.64], R88 ;  /* 0x0000005802000986 */ /* 0x000fe2000c10150c */
[----:B------:R-:W-:Y:S01]  /*6c80*/  SHF.L.U64.HI R7, R21, 0x1, R20 ;  /* 0x0000000115077819 */ /* 0x000fe20000010214 */
[----:B------:R-:W-:Y:S01]  /*6c90*/  FMUL R93, R93, R8 ;  /* 0x000000085d5d7220 */ /* 0x000fe20000400000 */
[----:B------:R-:W-:Y:S01]  /*6ca0*/  IADD3 R4, P0, R9, R2, RZ ;  /* 0x0000000209047210 */ /* 0x000fe20007f1e0ff */
[-C--:B------:R-:W-:Y:S01]  /*6cb0*/  FMUL R94, R94, R8.reuse ;  /* 0x000000085e5e7220 */ /* 0x080fe20000400000 */
[----:B------:R-:W-:Y:S01]  /*6cc0*/  F2FP.F16.F32.PACK_AB R89, RZ, R89 ;  /* 0x00000059ff59723e */ /* 0x000fe200000000ff */
[----:B------:R-:W-:Y:S01]  /*6cd0*/  FMUL R95, R95, R8 ;  /* 0x000000085f5f7220 */ /* 0x000fe20000400000 */
[----:B------:R-:W-:Y:S01]  /*6ce0*/  F2FP.F16.F32.PACK_AB R90, RZ, R90 ;  /* 0x0000005aff5a723e */ /* 0x000fe200000000ff */
[----:B------:R-:W-:Y:S01]  /*6cf0*/  IMAD.X R5, R7, 0x1, R3, P0 ;  /* 0x0000000107057824 */ /* 0x000fe200000e0603 */
[C---:B------:R-:W-:Y:S01]  /*6d00*/  ISETP.GT.AND P5, PT, R0.reuse, 0x8, P2 ;  /* 0x000000080000780c */ /* 0x040fe200017a4270 */
[----:B------:R-:W-:Y:S01]  /*6d10*/  @P4 STG.E.U16 desc[UR12][R2.64+0x2], R89 ;  /* 0x0000025902004986 */ /* 0x000fe2000c10150c */
[----:B------:R-:W-:Y:S01]  /*6d20*/  ISETP.GT.AND P4, PT, R0, 0x1, P3 ;  /* 0x000000010000780c */ /* 0x000fe20001f84270 */
[-C--:B------:R-:W-:Y:S01]  /*6d30*/  FMUL R96, R96, R8.reuse ;  /* 0x0000000860607220 */ /* 0x080fe20000400000 */
[----:B------:R-:W-:Y:S01]  /*6d40*/  F2FP.F16.F32.PACK_AB R91, RZ, R91 ;  /* 0x0000005bff5b723e */ /* 0x000fe200000000ff */
[----:B------:R-:W-:Y:S01]  /*6d50*/  @P1 STG.E.U16 desc[UR12][R4.64], R90 ;  /* 0x0000005a04001986 */ /* 0x000fe2000c10150c */
[----:B------:R-:W-:Y:S01]  /*6d60*/  ISETP.GT.AND P1, PT, R0, 0x9, P2 ;  /* 0x000000090000780c */ /* 0x000fe20001724270 */
[----:B------:R-:W-:Y:S01]  /*6d70*/  FMUL R97, R97, R8 ;  /* 0x0000000861617220 */ /* 0x000fe20000400000 */
[----:B------:R-:W-:Y:S01]  /*6d80*/  F2FP.F16.F32.PACK_AB R92, RZ, R92 ;  /* 0x0000005cff5c723e */ /* 0x000fe200000000ff */
[-C--:B------:R-:W-:Y:S01]  /*6d90*/  FMUL R98, R98, R8.reuse ;  /* 0x0000000862627220 */ /* 0x080fe20000400000 */
[----:B------:R-:W-:Y:S01]  /*6da0*/  F2FP.F16.F32.PACK_AB R93, RZ, R93 ;  /* 0x0000005dff5d723e */ /* 0x000fe200000000ff */
[-C--:B------:R-:W-:Y:S01]  /*6db0*/  FMUL R99, R99, R8.reuse ;  /* 0x0000000863637220 */ /* 0x080fe20000400000 */
[----:B------:R-:W-:Y:S01]  /*6dc0*/  ISETP.GT.AND P0, PT, R0, 0x8, P3 ;  /* 0x000000080000780c */ /* 0x000fe20001f04270 */
[----:B------:R-:W-:Y:S01]  /*6dd0*/  FMUL R100, R100, R8 ;  /* 0x0000000864647220 */ /* 0x000fe20000400000 */
[----:B------:R-:W-:Y:S01]  /*6de0*/  F2FP.F16.F32.PACK_AB R94, RZ, R94 ;  /* 0x0000005eff5e723e */ /* 0x000fe200000000ff */
[----:B------:R-:W-:Y:S01]  /*6df0*/  @P4 STG.E.U16 desc[UR12][R4.64+0x2], R91 ;  /* 0x0000025b04004986 */ /* 0x000fe2000c10150c */
[----:B------:R-:W-:Y:S01]  /*6e00*/  F2FP.F16.F32.PACK_AB R95, RZ, R95 ;  /* 0x0000005fff5f723e */ /* 0x000fe200000000ff */
[-C--:B------:R-:W-:Y:S01]  /*6e10*/  FMUL R101, R101, R8.reuse ;  /* 0x0000000865657220 */ /* 0x080fe20000400000 */
[C---:B------:R-:W-:Y:S01]  /*6e20*/  ISETP.GT.AND P4, PT, R0.reuse, 0x10, P2 ;  /* 0x000000100000780c */ /* 0x040fe20001784270 */
[----:B------:R-:W-:Y:S01]  /*6e30*/  @P5 STG.E.U16 desc[UR12][R2.64+0x10], R92 ;  /* 0x0000105c02005986 */ /* 0x000fe2000c10150c */
[----:B------:R-:W-:Y:S01]  /*6e40*/  ISETP.GT.AND P5, PT, R0, 0x10, P3 ;  /* 0x000000100000780c */ /* 0x000fe20001fa4270 */
[----:B------:R-:W-:Y:S01]  /*6e50*/  FMUL R102, R102, R8 ;  /* 0x0000000866667220 */ /* 0x000fe20000400000 */
[----:B------:R-:W-:Y:S01]  /*6e60*/  F2FP.F16.F32.PACK_AB R96, RZ, R96 ;  /* 0x00000060ff60723e */ /* 0x000fe200000000ff */
[----:B------:R-:W-:Y:S01]  /*6e70*/  @P1 STG.E.U16 desc[UR12][R2.64+0x12], R93 ;  /* 0x0000125d02001986 */ /* 0x000fe2000c10150c */
[C---:B------:R-:W-:Y:S01]  /*6e80*/  ISETP.GT.AND P1, PT, R0.reuse, 0x9, P3 ;  /* 0x000000090000780c */ /* 0x040fe20001f24270 */
        /* <DEDUP_REMOVED lines=8> */
[----:B------:R-:W-:Y:S01]  /*6f10*/  FMUL R106, R106, R8 ;  /* 0x000000086a6a7220 */ /* 0x000fe20000400000 */
[----:B------:R-:W-:Y:S01]  /*6f20*/  F2FP.F16.F32.PACK_AB R100, RZ, R100 ;  /* 0x00000064ff64723e */ /* 0x000fe200000000ff */
[-C--:B------:R-:W-:Y:S01]  /*6f30*/  FMUL R107, R107, R8.reuse ;  /* 0x000000086b6b7220 */ /* 0x080fe20000400000 */
[----:B------:R-:W-:Y:S01]  /*6f40*/  F2FP.F16.F32.PACK_AB R101, RZ, R101 ;  /* 0x00000065ff65723e */ /* 0x000fe200000000ff */
        /* <DEDUP_REMOVED lines=21> */
[----:B------:R-:W-:Y:S01]  /*70a0*/  ISETP.GT.AND P4, PT, R0, 0x21, P2 ;  /* 0x000000210000780c */ /* 0x000fe20001784270 */
[-C--:B------:R-:W-:Y:S01]  /*70b0*/  FMUL R113, R113, R8.reuse ;  /* 0x0000000871717220 */ /* 0x080fe20000400000 */
[----:B------:R-:W-:Y:S01]  /*70c0*/  F2FP.F16.F32.PACK_AB R107, RZ, R107 ;  /* 0x0000006bff6b723e */ /* 0x000fe200000000ff */
        /* <DEDUP_REMOVED lines=102> */
[-C--:B------:R-:W-:Y:S01]  /*7730*/  FMUL R144, R144, R8.reuse ;  /* 0x0000000890907220 */ /* 0x080fe20000400000 */
[----:B------:R-:W-:Y:S01]  /*7740*/  ISETP.GT.AND P6, PT, R0, 0x68, P3 ;  /* 0x000000680000780c */ /* 0x000fe20001fc4270 */
[----:B------:R-:W-:Y:S01]  /*7750*/  FMUL R145, R145, R8 ;  /* 0x0000000891917220 */ /* 0x000fe20000400000 */
[----:B------:R-:W-:Y:S01]  /*7760*/  F2FP.F16.F32.PACK_AB R138, RZ, R138 ;  /* 0x0000008aff8a723e */ /* 0x000fe200000000ff */
[-C--:B------:R-:W-:Y:S01]  /*7770*/  FMUL R146, R146, R8.reuse ;  /* 0x0000000892927220 */ /* 0x080fe20000400000 */
[----:B------:R-:W-:Y:S01]  /*7780*/  F2FP.F16.F32.PACK_AB R139, RZ, R139 ;  /* 0x0000008bff8b723e */ /* 0x000fe200000000ff */
[----:B------:R-:W-:Y:S01]  /*7790*/  @P1 STG.E.U16 desc[UR12][R4.64+0x80], R122 ;  /* 0x0000807a04001986 */ /* 0x000fe2000c10150c */
[C---:B------:R-:W-:Y:S01]  /*77a0*/  ISETP.GT.AND P1, PT, R0.reuse, 0x48, P3 ;  /* 0x000000480000780c */ /* 0x040fe20001f24270 */
[----:B------:R-:W-:Y:S01]  /*77b0*/  FMUL R147, R147, R8 ;  /* 0x0000000893937220 */ /* 0x000fe20000400000 */
[----:B------:R-:W-:Y:S01]  /*77c0*/  F2FP.F16.F32.PACK_AB R140, RZ, R140 ;  /* 0x0000008cff8c723e */ /* 0x000fe200000000ff */
[----:B------:R-:W-:Y:S01]  /*77d0*/  @P4 STG.E.U16 desc[UR12][R4.64+0x82], R123 ;  /* 0x0000827b04004986 */ /* 0x000fe2000c10150c */
[----:B------:R-:W-:Y:S01]  /*77e0*/  ISETP.GT.AND P4, PT, R0, 0x49, P3 ;  /* 0x000000490000780c */ /* 0x000fe20001f84270 */
[----:B------:R-:W-:Y:S01]  /*77f0*/  FMUL R148, R148, R8 ;  /* 0x0000000894947220 */ /* 0x000fe20000400000 */
[----:B------:R-:W-:Y:S01]  /*7800*/  F2FP.F16.F32.PACK_AB R141, RZ, R141 ;  /* 0x0000008dff8d723e */ /* 0x000fe200000000ff */
[----:B------:R-:W-:Y:S01]  /*7810*/  @P0 STG.E.U16 desc[UR12][R2.64+0x90], R124 ;  /* 0x0000907c02000986 */ /* 0x000fe2000c10150c */
[----:B------:R-:W-:Y:S01]  /*7820*/  ISETP.GT.AND P0, PT, R0, 0x50, P3 ;  /* 0x000000500000780c */ /* 0x000fe20001f04270 */
[----:B------:R-:W-:Y:S01]  /*7830*/  IMAD.SHL.U32 R15, R16, 0x2, RZ ;  /* 0x00000002100f7824 */ /* 0x000fe200078e00ff */
        /* <DEDUP_REMOVED lines=26> */
[----:B------:R-:W-:Y:S01]  /*79e0*/  SHF.L.U64.HI R13, R16, 0x1, R11 ;  /* 0x00000001100d7819 */ /* 0x000fe2000001020b */
[-C--:B------:R-:W-:Y:S01]  /*79f0*/  FMUL R28, R28, R8.reuse ;  /* 0x000000081c1c7220 */ /* 0x080fe20000400000 */
[----:B------:R-:W-:Y:S01]  /*7a00*/  F2FP.F16.F32.PACK_AB R149, RZ, R149 ;  /* 0x00000095ff95723e */ /* 0x000fe200000000ff */
        /* <DEDUP_REMOVED lines=31> */
[----:B------:R-:W-:Y:S01]  /*7c00*/  ISETP.GT.AND P5, PT, R0, 0x69, P2 ;  /* 0x000000690000780c */ /* 0x000fe200017a4270 */
[-C--:B------:R-:W-:Y:S01]  /*7c10*/  FMUL R38, R38, R8.reuse ;  /* 0x0000000826267220 */ /* 0x080fe20000400000 */
[----:B------:R-:W-:Y:S01]  /*7c20*/  F2FP.F16.F32.PACK_AB R31, RZ, R31 ;  /* 0x0000001fff1f723e */ /* 0x000fe200000000ff */
[----:B------:R-:W-:Y:S01]  /*7c30*/  @P1 STG.E.U16 desc[UR12][R4.64+0xc0], R138 ;  /* 0x0000c08a04001986 */ /* 0x000fe2000c10150c */
[C---:B------:R-:W-:Y:S01]  /*7c40*/  ISETP.GT.AND P1, PT, R10.reuse, 0x40, PT ;  /* 0x000000400a00780c */ /* 0x040fe20003f24270 */
[----:B------:R-:W-:Y:S01]  /*7c50*/  FMUL R39, R39, R8 ;  /* 0x0000000827277220 */ /* 0x000fe20000400000 */
[----:B------:R-:W-:Y:S01]  /*7c60*/  F2FP.F16.F32.PACK_AB R32, RZ, R32 ;  /* 0x00000020ff20723e */ /* 0x000fe200000000ff */
[----:B------:R-:W-:Y:S01]  /*7c70*/  @P0 STG.E.U16 desc[UR12][R4.64+0xc2], R139 ;  /* 0x0000c28b04000986 */ /* 0x000fe2000c10150c */
[----:B------:R-:W-:Y:S01]  /*7c80*/  ISETP.GT.AND P0, PT, R10, 0x48, PT ;  /* 0x000000480a00780c */ /* 0x000fe20003f04270 */
        /* <DEDUP_REMOVED lines=17> */
[C---:B------:R-:W-:Y:S01]  /*7da0*/  ISETP.GT.AND P4, PT, R0.reuse, 0x78, P2 ;  /* 0x000000780000780c */ /* 0x040fe20001784270 */
[-C--:B------:R-:W-:Y:S01]  /*7db0*/  FMUL R45, R45, R8.reuse ;  /* 0x000000082d2d7220 */ /* 0x080fe20000400000 */
[C---:B------:R-:W-:Y:S01]  /*7dc0*/  ISETP.GT.AND P2, PT, R0.reuse, 0x79, P2 ;  /* 0x000000790000780c */ /* 0x040fe20001744270 */
        /* <DEDUP_REMOVED lines=15> */
[----:B------:R-:W-:Y:S01]  /*7ec0*/  IADD3 R10, P5, R15, R2, RZ ;  /* 0x000000020f0a7210 */ /* 0x000fe20007fbe0ff */
[----:B------:R-:W-:Y:S01]  /*7ed0*/  FMUL R51, R51, R8 ;  /* 0x0000000833337220 */ /* 0x000fe20000400000 */
[----:B------:R-:W-:Y:S01]  /*7ee0*/  F2FP.F16.F32.PACK_AB R43, RZ, R43 ;  /* 0x0000002bff2b723e */ /* 0x000fe200000000ff */
[----:B------:R-:W-:Y:S01]  /*7ef0*/  @P6 STG.E.U16 desc[UR12][R4.64+0xe2], R147 ;  /* 0x0000e29304006986 */ /* 0x000fe2000c10150c */
[----:B------:R-:W-:Y:S01]  /*7f00*/  F2FP.F16.F32.PACK_AB R44, RZ, R44 ;  /* 0x0000002cff2c723e */ /* 0x000fe200000000ff */
[----:B------:R-:W-:Y:S01]  /*7f10*/  IMAD.X R11, R13, 0x1, R3, P5 ;  /* 0x000000010d0b7824 */ /* 0x000fe200028e0603 */
[----:B------:R-:W-:Y:S01]  /*7f20*/  IADD3 R12, P5, P6, R9, R2, R15 ;  /* 0x00000002090c7210 */ /* 0x000fe20007ebe00f */
[----:B------:R-:W-:Y:S01]  /*7f30*/  @P4 STG.E.U16 desc[UR12][R2.64+0xf0], R148 ;  /* 0x0000f09402004986 */ /* 0x000fe2000c10150c */
[----:B------:R-:W-:Y:S01]  /*7f40*/  ISETP.GT.AND P4, PT, R0, 0x78, P3 ;  /* 0x000000780000780c */ /* 0x000fe20001f84270 */
[-C--:B------:R-:W-:Y:S01]  /*7f50*/  FMUL R52, R52, R8.reuse ;  /* 0x0000000834347220 */ /* 0x080fe20000400000 */
[C---:B------:R-:W-:Y:S01]  /*7f60*/  ISETP.GT.AND P3, PT, R0.reuse, 0x79, P3 ;  /* 0x000000790000780c */ /* 0x040fe20001f64270 */
[----:B------:R0:W-:Y:S01]  /*7f70*/  @P2 STG.E.U16 desc[UR12][R2.64+0xf2], R149 ;  /* 0x0000f29502002986 */ /* 0x0001e2000c10150c */
[----:B------:R-:W-:Y:S01]  /*7f80*/  IADD3.X R13, R7, R3, R13, P5, P6 ;  /* 0x00000003070d7210 */ /* 0x000fe20002fec40d */
[-C--:B------:R-:W-:Y:S01]  /*7f90*/  FMUL R53, R53, R8.reuse ;  /* 0x0000000835357220 */ /* 0x080fe20000400000 */
[----:B------:R-:W-:Y:S01]  /*7fa0*/  ISETP.GT.AND P5, PT, R0, 0x1, P1 ;  /* 0x000000010000780c */ /* 0x000fe20000fa4270 */
[-C--:B------:R-:W-:Y:S01]  /*7fb0*/  FMUL R54, R54, R8.reuse ;  /* 0x0000000836367220 */ /* 0x080fe20000400000 */
[----:B------:R-:W-:Y:S01]  /*7fc0*/  ISETP.GT.AND P2, PT, R0, RZ, P0 ;  /* 0x000000ff0000720c */ /* 0x000fe20000744270 */
[-C--:B------:R-:W-:Y:S01]  /*7fd0*/  FMUL R55, R55, R8.reuse ;  /* 0x0000000837377220 */ /* 0x080fe20000400000 */
[----:B------:R-:W-:Y:S01]  /*7fe0*/  F2FP.F16.F32.PACK_AB R45, RZ, R45 ;  /* 0x0000002dff2d723e */ /* 0x000fe200000000ff */
[----:B------:R-:W-:Y:S01]  /*7ff0*/  FMUL R56, R56, R8 ;  /* 0x0000000838387220 */ /* 0x000fe20000400000 */
[----:B------:R-:W-:Y:S01]  /*8000*/  F2FP.F16.F32.PACK_AB R46, RZ, R46 ;  /* 0x0000002eff2e723e */ /* 0x000fe200000000ff */
[----:B------:R-:W-:Y:S01]  /*8010*/  FMUL R57, R57, R8 ;  /* 0x0000000839397220 */ /* 0x000fe20000400000 */
[----:B------:R-:W-:Y:S01]  /*8020*/  F2FP.F16.F32.PACK_AB R47, RZ, R47 ;  /* 0x0000002fff2f723e */ /* 0x000fe200000000ff */
[----:B0-----:R-:W-:Y:S01]  /*8030*/  @P4 IMAD.MOV.U32 R2, RZ, RZ, R4 ;  /* 0x000000ffff024224 */ /* 0x001fe200078e0004 */
[----:B------:R-:W-:Y:S01]  /*8040*/  F2FP.F16.F32.PACK_AB R48, RZ, R48 ;  /* 0x00000030ff30723e */ /* 0x000fe200000000ff */
[----:B------:R-:W-:Y:S01]  /*8050*/  @P4 IMAD.MOV.U32 R3, RZ, RZ, R5 ;  /* 0x000000ffff034224 */ /* 0x000fe200078e0005 */
[----:B------:R-:W-:Y:S01]  /*8060*/  F2FP.F16.F32.PACK_AB R49, RZ, R49 ;  /* 0x00000031ff31723e */ /* 0x000fe200000000ff */
[----:B------:R-:W-:Y:S01]  /*8070*/  FMUL R58, R58, R8 ;  /* 0x000000083a3a7220 */ /* 0x000fe20000400000 */
[----:B------:R-:W-:Y:S01]  /*8080*/  F2FP.F16.F32.PACK_AB R50, RZ, R50 ;  /* 0x00000032ff32723e */ /* 0x000fe200000000ff */
[-C--:B------:R-:W-:Y:S01]  /*8090*/  FMUL R59, R59, R8.reuse ;  /* 0x000000083b3b7220 */ /* 0x080fe20000400000 */
[----:B------:R0:W-:Y:S01]  /*80a0*/  @P4 STG.E.U16 desc[UR12][R2.64+0xf0], R150 ;  /* 0x0000f09602004986 */ /* 0x0001e2000c10150c */
[----:B------:R-:W-:Y:S01]  /*80b0*/  ISETP.GT.AND P4, PT, R0, RZ, P1 ;  /* 0x000000ff0000720c */ /* 0x000fe20000f84270 */
[-C--:B------:R-:W-:Y:S01]  /*80c0*/  FMUL R60, R60, R8.reuse ;  /* 0x000000083c3c7220 */ /* 0x080fe20000400000 */
[----:B------:R-:W-:Y:S01]  /*80d0*/  F2FP.F16.F32.PACK_AB R51, RZ, R51 ;  /* 0x00000033ff33723e */ /* 0x000fe200000000ff */
[----:B------:R-:W-:Y:S01]  /*80e0*/  @P3 STG.E.U16 desc[UR12][R4.64+0xf2], R151 ;  /* 0x0000f29704003986 */ /* 0x000fe2000c10150c */
[----:B------:R-:W-:Y:S01]  /*80f0*/  IADD3 R6, P3, R10, R9, RZ ;  /* 0x000000090a067210 */ /* 0x000fe20007f7e0ff */
[----:B------:R-:W-:Y:S01]  /*8100*/  FMUL R61, R61, R8 ;  /* 0x000000083d3d7220 */ /* 0x000fe20000400000 */
[----:B------:R-:W-:Y:S01]  /*8110*/  F2FP.F16.F32.PACK_AB R52, RZ, R52 ;  /* 0x00000034ff34723e */ /* 0x000fe200000000ff */
[----:B------:R-:W-:Y:S01]  /*8120*/  @P5 STG.E.U16 desc[UR12][R10.64+0x2], R25 ;  /* 0x000002190a005986 */ /* 0x000fe2000c10150c */
[C---:B------:R-:W-:Y:S01]  /*8130*/  ISETP.GT.AND P5, PT, R0.reuse, 0x9, P1 ;  /* 0x000000090000780c */ /* 0x040fe20000fa4270 */
[----:B------:R-:W-:Y:S01]  /*8140*/  IMAD.X R7, R11, 0x1, R7, P3 ;  /* 0x000000010b077824 */ /* 0x000fe200018e0607 */
        /* <DEDUP_REMOVED lines=13> */
[----:B0-----:R-:W-:Y:S01]  /*8220*/  @P3 IMAD.MOV.U32 R2, RZ, RZ, R6 ;  /* 0x000000ffff023224 */ /* 0x001fe200078e0006 */
[----:B------:R-:W-:Y:S01]  /*8230*/  F2FP.F16.F32.PACK_AB R57, RZ, R57 ;  /* 0x00000039ff39723e */ /* 0x000fe200000000ff */
[----:B------:R-:W-:Y:S01]  /*8240*/  @P3 IMAD.MOV.U32 R3, RZ, RZ, R7 ;  /* 0x000000ffff033224 */ /* 0x000fe200078e0007 */
[----:B------:R-:W-:Y:S01]  /*8250*/  F2FP.F16.F32.PACK_AB R58, RZ, R58 ;  /* 0x0000003aff3a723e */ /* 0x000fe200000000ff */
[-C--:B------:R-:W-:Y:S01]  /*8260*/  FMUL R66, R66, R8.reuse ;  /* 0x0000000842427220 */ /* 0x080fe20000400000 */
[----:B------:R-:W-:Y:S01]  /*8270*/  F2FP.F16.F32.PACK_AB R59, RZ, R59 ;  /* 0x0000003bff3b723e */ /* 0x000fe200000000ff */
[-C--:B------:R-:W-:Y:S01]  /*8280*/  FMUL R67, R67, R8.reuse ;  /* 0x0000000843437220 */ /* 0x080fe20000400000 */
[----:B------:R0:W-:Y:S01]  /*8290*/  @P3 STG.E.U16 desc[UR12][R2.64+0x2], R27 ;  /* 0x0000021b02003986 */ /* 0x0001e2000c10150c */
        /* <DEDUP_REMOVED lines=21> */
[----:B------:R-:W-:Y:S01]  /*83f0*/  FMUL R73, R73, R8 ;  /* 0x0000000849497220 */ /* 0x000fe20000400000 */
[----:B------:R-:W-:Y:S01]  /*8400*/  F2FP.F16.F32.PACK_AB R65, RZ, R65 ;  /* 0x00000041ff41723e */ /* 0x000fe200000000ff */
[----:B------:R-:W-:Y:S01]  /*8410*/  @P5 STG.E.U16 desc[UR12][R10.64+0x22], R33 ;  /* 0x000022210a005986 */ /* 0x000fe2000c10150c */
[----:B------:R-:W-:Y:S01]  /*8420*/  ISETP.GT.AND P5, PT, R0, 0x19, P1 ;  /* 0x000000190000780c */ /* 0x000fe20000fa4270 */
[--C-:B0-----:R-:W-:Y:S01]  /*8430*/  @P2 IMAD.MOV.U32 R2, RZ, RZ, R12.reuse ;  /* 0x000000ffff022224 */ /* 0x101fe200078e000c */
[----:B------:R-:W-:Y:S01]  /*8440*/  F2FP.F16.F32.PACK_AB R66, RZ, R66 ;  /* 0x00000042ff42723e */ /* 0x000fe200000000ff */
[--C-:B------:R-:W-:Y:S01]  /*8450*/  @P2 IMAD.MOV.U32 R3, RZ, RZ, R13.reuse ;  /* 0x000000ffff032224 */ /* 0x100fe200078e000d */
[----:B------:R-:W-:Y:S01]  /*8460*/  F2FP.F16.F32.PACK_AB R67, RZ, R67 ;  /* 0x00000043ff43723e */ /* 0x000fe200000000ff */
[----:B------:R-:W-:Y:S01]  /*8470*/  FMUL R74, R74, R8 ;  /* 0x000000084a4a7220 */ /* 0x000fe20000400000 */
[----:B------:R-:W-:Y:S01]  /*8480*/  F2FP.F16.F32.PACK_AB R68, RZ, R68 ;  /* 0x00000044ff44723e */ /* 0x000fe200000000ff */
[-C--:B------:R-:W-:Y:S01]  /*8490*/  FMUL R75, R75, R8.reuse ;  /* 0x000000084b4b7220 */ /* 0x080fe20000400000 */
[----:B------:R0:W-:Y:S01]  /*84a0*/  @P2 STG.E.U16 desc[UR12][R2.64+0x20], R34 ;  /* 0x0000202202002986 */ /* 0x0001e2000c10150c */
        /* <DEDUP_REMOVED lines=9> */
[----:B------:R-:W-:Y:S01]  /*8540*/  FMUL R80, R80, R8 ;  /* 0x0000000850507220 */ /* 0x000fe20000400000 */
[----:B------:R-:W-:Y:S01]  /*8550*/  F2FP.F16.F32.PACK_AB R73, RZ, R73 ;  /* 0x00000049ff49723e */ /* 0x000fe200000000ff */
[--C-:B0-----:R-:W-:Y:S01]  /*8560*/  @P3 IMAD.MOV.U32 R2, RZ, RZ, R12.reuse ;  /* 0x000000ffff023224 */ /* 0x101fe200078e000c */
[----:B------:R-:W-:Y:S01]  /*8570*/  F2FP.F16.F32.PACK_AB R74, RZ, R74 ;  /* 0x0000004aff4a723e */ /* 0x000fe200000000ff */
[--C-:B------:R-:W-:Y:S01]  /*8580*/  @P3 IMAD.MOV.U32 R3, RZ, RZ, R13.reuse ;  /* 0x000000ffff033224 */ /* 0x100fe200078e000d */
[----:B------:R-:W-:Y:S01]  /*8590*/  ISETP.GT.AND P6, PT, R0, 0x68, P0 ;  /* 0x000000680000780c */ /* 0x000fe200007c4270 */
[-C--:B------:R-:W-:Y:S01]  /*85a0*/  FMUL R81, R81, R8.reuse ;  /* 0x0000000851517220 */ /* 0x080fe20000400000 */
[----:B------:R-:W-:Y:S01]  /*85b0*/  F2FP.F16.F32.PACK_AB R75, RZ, R75 ;  /* 0x0000004bff4b723e */ /* 0x000fe200000000ff */
[-C--:B------:R-:W-:Y:S01]  /*85c0*/  FMUL R82, R82, R8.reuse ;  /* 0x0000000852527220 */ /* 0x080fe20000400000 */
[----:B------:R0:W-:Y:S01]  /*85d0*/  @P3 STG.E.U16 desc[UR12][R2.64+0x22], R35 ;  /* 0x0000222302003986 */ /* 0x0001e2000c10150c */
        /* <DEDUP_REMOVED lines=17> */
[----:B------:R-:W-:Y:S01]  /*86f0*/  FMUL R8, R87, R8 ;  /* 0x0000000857087220 */ /* 0x000fe20000400000 */
[----:B------:R0:W-:Y:S01]  /*8700*/  @P2 STG.E.U16 desc[UR12][R2.64+0x30], R38 ;  /* 0x0000302602002986 */ /* 0x0001e2000c10150c */
[----:B------:R-:W-:-:S02]  /*8710*/  ISETP.GT.AND P2, PT, R0, 0x20, P0 ;  /* 0x000000200000780c */ /* 0x000fc40000744270 */
[----:B------:R-:W-:Y:S02]  /*8720*/  F2FP.F16.F32.PACK_AB R82, RZ, R82 ;  /* 0x00000052ff52723e */ /* 0x000fe400000000ff */
[----:B------:R-:W-:Y:S02]  /*8730*/  F2FP.F16.F32.PACK_AB R83, RZ, R83 ;  /* 0x00000053ff53723e */ /* 0x000fe400000000ff */
[----:B------:R-:W-:Y:S02]  /*8740*/  F2FP.F16.F32.PACK_AB R84, RZ, R84 ;  /* 0x00000054ff54723e */ /* 0x000fe400000000ff */
[----:B------:R-:W-:Y:S02]  /*8750*/  F2FP.F16.F32.PACK_AB R85, RZ, R85 ;  /* 0x00000055ff55723e */ /* 0x000fe400000000ff */
[----:B------:R-:W-:Y:S01]  /*8760*/  F2FP.F16.F32.PACK_AB R86, RZ, R86 ;  /* 0x00000056ff56723e */ /* 0x000fe200000000ff */
[----:B0-----:R-:W-:Y:S02]  /*8770*/  @P3 IMAD.MOV.U32 R2, RZ, RZ, R12 ;  /* 0x000000ffff023224 */ /* 0x001fe400078e000c */
[----:B------:R-:W-:-:S05]  /*8780*/  @P3 IMAD.MOV.U32 R3, RZ, RZ, R13 ;  /* 0x000000ffff033224 */ /* 0x000fca00078e000d */
[----:B------:R0:W-:Y:S01]  /*8790*/  @P3 STG.E.U16 desc[UR12][R2.64+0x32], R39 ;  /* 0x0000322702003986 */ /* 0x0001e2000c10150c */
[----:B------:R-:W-:-:S03]  /*87a0*/  ISETP.GT.AND P3, PT, R0, 0x21, P0 ;  /* 0x000000210000780c */ /* 0x000fc60000764270 */
[----:B------:R-:W-:Y:S01]  /*87b0*/  @P4 STG.E.U16 desc[UR12][R10.64+0x40], R40 ;  /* 0x000040280a004986 */ /* 0x000fe2000c10150c */
[----:B------:R-:W-:-:S03]  /*87c0*/  ISETP.GT.AND P4, PT, R0, 0x28, P1 ;  /* 0x000000280000780c */ /* 0x000fc60000f84270 */
[----:B------:R-:W-:Y:S01]  /*87d0*/  @P5 STG.E.U16 desc[UR12][R10.64+0x42], R41 ;  /* 0x000042290a005986 */ /* 0x000fe2000c10150c */
[----:B------:R-:W-:Y:S01]  /*87e0*/  ISETP.GT.AND P5, PT, R0, 0x29, P1 ;  /* 0x000000290000780c */ /* 0x000fe20000fa4270 */
[----:B0-----:R-:W-:Y:S02]  /*87f0*/  @P2 IMAD.MOV.U32 R2, RZ, RZ, R12 ;  /* 0x000000ffff022224 */ /* 0x001fe400078e000c */
[----:B------:R-:W-:-:S05]  /*8800*/  @P2 IMAD.MOV.U32 R3, RZ, RZ, R13 ;  /* 0x000000ffff032224 */ /* 0x000fca00078e000d */
[----:B------:R0:W-:Y:S01]  /*8810*/  @P2 STG.E.U16 desc[UR12][R2.64+0x40], R42 ;  /* 0x0000402a02002986 */ /* 0x0001e2000c10150c */
[----:B------:R-:W-:Y:S01]  /*8820*/  ISETP.GT.AND P2, PT, R0, 0x28, P0 ;  /* 0x000000280000780c */ /* 0x000fe20000744270 */
        /* <DEDUP_REMOVED lines=111> */
[C---:B------:R-:W-:Y:S02]  /*8f20*/  ISETP.GT.AND P3, PT, R0.reuse, 0x78, P1 ;  /* 0x000000780000780c */ /* 0x040fe40000f64270 */
[C---:B------:R-:W-:Y:S01]  /*8f30*/  ISETP.GT.AND P1, PT, R0.reuse, 0x79, P1 ;  /* 0x000000790000780c */ /* 0x040fe20000f24270 */
[----:B------:R-:W-:Y:S01]  /*8f40*/  @P4 STG.E.U16 desc[UR12][R10.64+0xe0], R80 ;  /* 0x0000e0500a004986 */ /* 0x000fe2000c10150c */
[C---:B------:R-:W-:Y:S02]  /*8f50*/  ISETP.GT.AND P4, PT, R0.reuse, 0x71, P0 ;  /* 0x000000710000780c */ /* 0x040fe40000784270 */
[----:B------:R-:W-:Y:S01]  /*8f60*/  ISETP.GT.AND P0, PT, R0, 0x79, P0 ;  /* 0x000000790000780c */ /* 0x000fe20000704270 */
[----:B------:R-:W-:Y:S01]  /*8f70*/  @P2 STG.E.U16 desc[UR12][R10.64+0xe2], R81 ;  /* 0x0000e2510a002986 */ /* 0x000fe2000c10150c */
[----:B0-----:R-:W-:Y:S02]  /*8f80*/  @P5 IMAD.MOV.U32 R2, RZ, RZ, R12 ;  /* 0x000000ffff025224 */ /* 0x001fe400078e000c */
[----:B------:R-:W-:-:S05]  /*8f90*/  @P5 IMAD.MOV.U32 R3, RZ, RZ, R13 ;  /* 0x000000ffff035224 */ /* 0x000fca00078e000d */
[----:B------:R0:W-:Y:S02]  /*8fa0*/  @P5 STG.E.U16 desc[UR12][R2.64+0xe0], R82 ;  /* 0x0000e05202005986 */ /* 0x0001e4000c10150c */
[----:B0-----:R-:W-:Y:S02]  /*8fb0*/  @P4 IMAD.MOV.U32 R2, RZ, RZ, R12 ;  /* 0x000000ffff024224 */ /* 0x001fe400078e000c */
[----:B------:R-:W-:-:S05]  /*8fc0*/  @P4 IMAD.MOV.U32 R3, RZ, RZ, R13 ;  /* 0x000000ffff034224 */ /* 0x000fca00078e000d */
[----:B------:R0:W-:Y:S04]  /*8fd0*/  @P4 STG.E.U16 desc[UR12][R2.64+0xe2], R83 ;  /* 0x0000e25302004986 */ /* 0x0001e8000c10150c */
[----:B------:R1:W-:Y:S04]  /*8fe0*/  @P3 STG.E.U16 desc[UR12][R10.64+0xf0], R84 ;  /* 0x0000f0540a003986 */ /* 0x0003e8000c10150c */
[----:B------:R1:W-:Y:S01]  /*8ff0*/  @P1 STG.E.U16 desc[UR12][R10.64+0xf2], R85 ;  /* 0x0000f2550a001986 */ /* 0x0003e2000c10150c */
[----:B0-----:R-:W-:Y:S02]  /*9000*/  @P6 IMAD.MOV.U32 R2, RZ, RZ, R12 ;  /* 0x000000ffff026224 */ /* 0x001fe400078e000c */
[----:B------:R-:W-:-:S05]  /*9010*/  @P6 IMAD.MOV.U32 R3, RZ, RZ, R13 ;  /* 0x000000ffff036224 */ /* 0x000fca00078e000d */
[----:B------:R1:W-:Y:S01]  /*9020*/  @P6 STG.E.U16 desc[UR12][R2.64+0xf0], R86 ;  /* 0x0000f05602006986 */ /* 0x0003e2000c10150c */
[----:B------:R-:W-:Y:S05]  /*9030*/  @!P0 EXIT ;  /* 0x000000000000894d */ /* 0x000fea0003800000 */
[----:B------:R-:W-:-:S05]  /*9040*/  F2FP.F16.F32.PACK_AB R8, RZ, R8 ;  /* 0x00000008ff08723e */ /* 0x000fca00000000ff */
[----:B------:R-:W-:Y:S01]  /*9050*/  STG.E.U16 desc[UR12][R12.64+0xf2], R8 ;  /* 0x0000f2080c007986 */ /* 0x000fe2000c10150c */
[----:B------:R-:W-:Y:S05]  /*9060*/  EXIT ;  /* 0x000000000000794d */ /* 0x000fea0003800000 */
.L_x_9:
[----:B------:R-:W-:-:S13]  /*9070*/  ISETP.NE.AND P0, PT, R4, RZ, PT ;  /* 0x000000ff0400720c */ /* 0x000fda0003f05270 */
[----:B------:R-:W-:Y:S05]  /*9080*/  @P0 EXIT ;  /* 0x000000000000094d */ /* 0x000fea0003800000 */
[----:B------:R-:W-:Y:S01]  /*9090*/  ELECT P0, URZ, PT ;  /* 0x00000000003f782f */ /* 0x000fe20003800000 */
[----:B------:R-:W-:-:S12]  /*90a0*/  BSSY B0, `(.L_x_272) ;  /* 0x0000078000007945 */ /* 0x000fd80003800000 */
[----:B------:R-:W-:Y:S05]  /*90b0*/  @!P0 BRA `(.L_x_273) ;  /* 0x0000000400d88947 */ /* 0x000fea0003800000 */
[----:B------:R-:W-:Y:S02]  /*90c0*/  ISETP.GE.AND P0, PT, R2, 0x1, PT ;  /* 0x000000010200780c */ /* 0x000fe40003f06270 */
[----:B------:R-:W-:-:S04]  /*90d0*/  SHF.R.S32.HI R5, RZ, 0x1f, R6 ;  /* 0x0000001fff057819 */ /* 0x000fc80000011406 */
[----:B------:R-:W-:-:S07]  /*90e0*/  LEA.HI R4, R5, R6, RZ, 0x7 ;  /* 0x0000000605047211 */ /* 0x000fce00078f38ff */
[----:B------:R-:W-:Y:S05]  /*90f0*/  @!P0 BRA `(.L_x_273) ;  /* 0x0000000400c88947 */ /* 0x000fea0003800000 */
[----:B------:R-:W2:Y:S01]  /*9100*/  S2R R5, SR_CTAID.X ;  /* 0x0000000000057919 */ /* 0x000ea20000002500 */
[----:B------:R-:W-:Y:S01]  /*9110*/  LOP3.LUT R7, R4, 0xffffff80, RZ, 0xc0, !PT ;  /* 0xffffff8004077812 */ /* 0x000fe200078ec0ff */
[----:B------:R-:W-:Y:S01]  /*9120*/  ULDC UR4, c[0x0][0x384] ;  /* 0x0000e10000047ab9 */ /* 0x000fe20000000800 */
[----:B------:R-:W-:Y:S01]  /*9130*/  LOP3.LUT P0, RZ, R6, 0x1f, RZ, 0xc0, !PT ;  /* 0x0000001f06ff7812 */ /* 0x000fe2000780c0ff */
[----:B-1---5:R-:W1:Y:S01]  /*9140*/  S2R R9, SR_CTAID.Y ;  /* 0x0000000000097919 */ /* 0x022e620000002600 */
[----:B------:R-:W-:Y:S01]  /*9150*/  IMAD R4, R10, R11, RZ ;  /* 0x0000000b0a047224 */ /* 0x000fe200078e02ff */
[----:B------:R-:W-:Y:S01]  /*9160*/  ULDC UR5, c[0x0][0x388] ;  /* 0x0000e20000057ab9 */ /* 0x000fe20000000800 */
[----:B------:R-:W-:Y:S01]  /*9170*/  IMAD.IADD R7, R6, 0x1, -R7 ;  /* 0x0000000106077824 */ /* 0x000fe200078e0a07 */
[----:B------:R-:W-:Y:S01]  /*9180*/  LOP3.LUT R22, R0, 0x2, RZ, 0xfc, !PT ;  /* 0x0000000200167812 */ /* 0x000fe200078efcff */
[----:B------:R-:W-:Y:S02]  /*9190*/  IMAD.MOV.U32 R6, RZ, RZ, RZ ;  /* 0x000000ffff067224 */ /* 0x000fe400078e00ff */
[----:B------:R-:W-:Y:S01]  /*91a0*/  IMAD.MOV.U32 R10, RZ, RZ, RZ ;  /* 0x000000ffff0a7224 */ /* 0x000fe200078e00ff */
[----:B------:R-:W-:Y:S01]  /*91b0*/  ISETP.NE.AND P1, PT, R7, RZ, PT ;  /* 0x000000ff0700720c */ /* 0x000fe20003f25270 */
[----:B------:R-:W-:Y:S01]  /*91c0*/  IMAD R4, R3, R4, 0x1 ;  /* 0x0000000103047424 */ /* 0x000fe200078e0204 */
[----:B------:R-:W-:Y:S01]  /*91d0*/  ISETP.NE.OR P0, PT, R7, RZ, !P0 ;  /* 0x000000ff0700720c */ /* 0x000fe20004705670 */
[----:B------:R-:W-:-:S02]  /*91e0*/  IMAD.MOV.U32 R7, RZ, RZ, 0x1 ;  /* 0x00000001ff077424 */ /* 0x000fc400078e00ff */
[----:B--2---:R-:W-:-:S04]  /*91f0*/  IMAD.SHL.U32 R18, R5, 0x80, RZ ;  /* 0x0000008005127824 */ /* 0x004fc800078e00ff */
[----:B------:R-:W-:-:S04]  /*9200*/  IMAD.HI.U32 R5, R18, UR4, RZ ;  /* 0x0000000412057c27 */ /* 0x000fc8000f8e00ff */
[----:B-1----:R-:W-:Y:S01]  /*9210*/  IMAD.SHL.U32 R19, R9, 0x80, RZ ;  /* 0x0000008009137824 */ /* 0x002fe200078e00ff */
[----:B0-----:R-:W-:Y:S02]  /*9220*/  CS2R R8, SRZ ;  /* 0x0000000000087805 */ /* 0x001fe4000001ff00 */
[----:B------:R-:W-:Y:S01]  /*9230*/  SHF.R.U32.HI R5, RZ, UR5, R5 ;  /* 0x00000005ff057c19 */ /* 0x000fe20008011605 */
[----:B------:R-:W-:-:S07]  /*9240*/  VIADD R20, R19, 0x40 ;  /* 0x0000004013147836 */ /* 0x000fce0000000000 */
.L_x_277:
[----:B------:R-:W0:Y:S01]  /*9250*/  S2R R12, SR_CgaCtaId ;  /* 0x00000000000c7919 */ /* 0x000e220000008800 */
[----:B------:R-:W-:-:S04]  /*9260*/  MOV R11, 0x400 ;  /* 0x00000400000b7802 */ /* 0x000fc80000000f00 */
[----:B0-----:R-:W-:Y:S02]  /*9270*/  LEA R21, R12, R11, 0x18 ;  /* 0x0000000b0c157211 */ /* 0x001fe400078ec0ff */
[----:B------:R-:W-:-:S03]  /*9280*/  SHF.L.U32 R11, R7, 0x1f, RZ ;  /* 0x0000001f070b7819 */ /* 0x000fc600000006ff */
[----:B------:R-:W-:-:S07]  /*9290*/  IMAD R12, R6, 0x8, R21 ;  /* 0x00000008060c7824 */ /* 0x000fce00078e0215 */
.L_x_274:
[----:B0-----:R0:W1:Y:S02]  /*92a0*/  SYNCS.PHASECHK.TRANS64.TRYWAIT P2, [R12+URZ+0x38038], R11 ;  /* 0x0380380b0c0075a7 */ /* 0x001064000804017f */
[----:B-1----:R-:W-:Y:S05]  /*92b0*/  @!P2 NANOSLEEP.SYNCS 0x989680 ;  /* 0x009896800000a95d */ /* 0x002fea0003900000 */
[----:B------:R-:W1:Y:S02]  /*92c0*/  @!P2 SYNCS.PHASECHK.TRANS64 P2, [R12+URZ+0x38038], R11 ;  /* 0x0380380b0c00a5a7 */ /* 0x000e64000804007f */
[----:B-1----:R-:W-:Y:S05]  /*92d0*/  @!P2 BRA `(.L_x_274) ;  /* 0xfffffffc00f0a947 */ /* 0x002fea000383ffff */
[----:B0-----:R-:W0:Y:S02]  /*92e0*/  @!P1 LDC R11, c[0x0][0x500] ;  /* 0x00014000ff0b9b82 */ /* 0x001e240000000800 */
[----:B0-----:R0:W-:Y:S02]  /*92f0*/  @!P1 SYNCS.ARRIVE.TRANS64 RZ, [R12+URZ+0x38000], R11 ;  /* 0x0380000b0cff99a7 */ /* 0x0011e4000800003f */
[----:B0-----:R-:W-:-:S04]  /*9300*/  PRMT R11, R22, 0x9910, RZ ;  /* 0x00009910160b7816 */ /* 0x001fc800000000ff */
[----:B------:R-:W-:-:S13]  /*9310*/  ISETP.NE.AND P2, PT, R11, 0x2, PT ;  /* 0x000000020b00780c */ /* 0x000fda0003f45270 */
[----:B------:R-:W-:Y:S05]  /*9320*/  @P2 BRA `(.L_x_275) ;  /* 0x0000000000042947 */ /* 0x000fea0003800000 */
[----:B------:R-:W-:Y:S01]  /*9330*/  BPT.TRAP 0x1 ;  /* 0x000000040000795c */ /* 0x000fe20000300000 */
.L_x_275:
[----:B------:R-:W-:Y:S05]  /*9340*/  @P0 BRA `(.L_x_276) ;  /* 0x0000000000040947 */ /* 0x000fea0003800000 */
[----:B------:R-:W-:Y:S01]  /*9350*/  BPT.TRAP 0x1 ;  /* 0x000000040000795c */ /* 0x000fe20000300000 */
.L_x_276:
[----:B------:R-:W0:Y:S01]  /*9360*/  LDC R13, c[0x0][0x380] ;  /* 0x0000e000ff0d7b82 */ /* 0x000e220000000800 */
[----:B------:R-:W-:Y:S01]  /*9370*/  R2UR UR4, R5 ;  /* 0x00000000050472ca */ /* 0x000fe200000e0000 */
[----:B------:R-:W-:Y:S01]  /*9380*/  ULDC UR28, c[0x0][0x38c] ;  /* 0x0000e300001c7ab9 */ /* 0x000fe20000000800 */
[----:B------:R-:W-:Y:S01]  /*9390*/  R2UR UR10, R18 ;  /* 0x00000000120a72ca */ /* 0x000fe200000e0000 */
[----:B------:R-:W-:Y:S01]  /*93a0*/  UISETP.NE.AND UP0, UPT, UR28, 0x1, UPT ;  /* 0x000000011c00788c */ /* 0x000fe2000bf05270 */
[----:B------:R-:W-:Y:S01]  /*93b0*/  R2UR UR25, R12 ;  /* 0x000000000c1972ca */ /* 0x000fe200000e0000 */
[----:B------:R-:W-:Y:S01]  /*93c0*/  ULDC.64 UR14, c[0x0][0x198] ;  /* 0x00006600000e7ab9 */ /* 0x000fe20000000a00 */
[C---:B------:R-:W-:Y:S01]  /*93d0*/  R2UR UR26, R10.reuse ;  /* 0x000000000a1a72ca */ /* 0x040fe200000e0000 */
[----:B------:R-:W1:Y:S01]  /*93e0*/  LDC.64 R14, c[0x0][0x3b8] ;  /* 0x0000ee00ff0e7b82 */ /* 0x000e620000000a00 */
[----:B------:R-:W-:Y:S01]  /*93f0*/  VIADD R10, R10, 0x1 ;  /* 0x000000010a0a7836 */ /* 0x000fe20000000000 */
[----:B------:R-:W-:Y:S01]  /*9400*/  R2UR UR7, R21 ;  /* 0x00000000150772ca */ /* 0x000fe200000e0000 */
[----:B------:R-:W-:Y:S01]  /*9410*/  VIADD R4, R4, 0xffffffff ;  /* 0xffffffff04047836 */ /* 0x000fe20000000000 */
[----:B------:R-:W-:Y:S01]  /*9420*/  R2UR UR24, R6 ;  /* 0x00000000061872ca */ /* 0x000fe200000e0000 */
[----:B------:R-:W-:Y:S01]  /*9430*/  ULDC.64 UR16, c[0x0][0x3b0] ;  /* 0x0000ec0000107ab9 */ /* 0x000fe20000000a00 */
[----:B------:R-:W-:Y:S01]  /*9440*/  R2UR UR20, R9 ;  /* 0x00000000091472ca */ /* 0x000fe200000e0000 */
[----:B------:R-:W-:Y:S01]  /*9450*/  @UP0 ULDC.64 UR12, c[0x0][0x390] ;  /* 0x0000e400000c0ab9 */ /* 0x000fe20000000a00 */
[----:B------:R-:W1:Y:S01]  /*9460*/  LDC.64 R16, c[0x0][0x3d8] ;  /* 0x0000f600ff107b82 */ /* 0x000e620000000a00 */
[----:B------:R-:W-:Y:S01]  /*9470*/  R2UR UR21, R8 ;  /* 0x00000000081572ca */ /* 0x000fe200000e0000 */
[----:B------:R-:W-:Y:S01]  /*9480*/  ULDC.64 UR22, c[0x0][0x3d0] ;  /* 0x0000f40000167ab9 */ /* 0x000fe20000000a00 */
[----:B------:R-:W-:Y:S01]  /*9490*/  R2UR UR18, R19 ;  /* 0x00000000131272ca */ /* 0x000fe200000e0000 */
[----:B------:R-:W-:Y:S01]  /*94a0*/  USHF.L.U32 UR26, UR26, 0x6, URZ ;  /* 0x000000061a1a7899 */ /* 0x000fe2000800063f */
[----:B------:R-:W-:Y:S01]  /*94b0*/  ISETP.GT.AND P5, PT, R4, 0x1, PT ;  /* 0x000000010400780c */ /* 0x000fe20003fa4270 */
[----:B------:R-:W-:Y:S01]  /*94c0*/  UIADD3 UR25, UR25, 0x38000, URZ ;  /* 0x0003800019197890 */ /* 0x000fe2000fffe03f */
[----:B------:R-:W-:Y:S01]  /*94d0*/  VIADD R6, R6, 0x1 ;  /* 0x0000000106067836 */ /* 0x000fe20000000000 */
[----:B0-----:R-:W-:Y:S01]  /*94e0*/  ISETP.NE.AND P2, PT, R13, 0x1, PT ;  /* 0x000000010d00780c */ /* 0x001fe20003f45270 */
[----:B------:R-:W-:Y:S01]  /*94f0*/  ULEA UR24, UR24, UR7, 0xe ;  /* 0x0000000718187291 */ /* 0x000fe2000f8e703f */
[----:B------:R-:W-:-:S02]  /*9500*/  UMOV UR5, 0x10000000 ;  /* 0x1000000000057882 */ /* 0x000fc40000000000 */
[C---:B------:R-:W-:Y:S01]  /*9510*/  ISETP.NE.AND P4, PT, R6.reuse, 0x7, PT ;  /* 0x000000070600780c */ /* 0x040fe20003f85270 */
[----:B------:R-:W-:Y:S01]  /*9520*/  UMOV UR19, UR26 ;  /* 0x0000001a00137c82 */ /* 0x000fe20008000000 */
[----:B------:R-:W-:Y:S02]  /*9530*/  UMOV UR11, UR26 ;  /* 0x0000001a000b7c82 */ /* 0x000fe40008000000 */
[----:B------:R-:W-:-:S05]  /*9540*/  SEL R6, R6, RZ, P4 ;  /* 0x000000ff06067207 */ /* 0x000fca0002000000 */
[----:B------:R-:W-:Y:S01]  /*9550*/  @P2 IMAD.U32 R11, RZ, RZ, UR4 ;  /* 0x00000004ff0b2e24 */ /* 0x000fe2000f8e00ff */
[----:B------:R-:W-:Y:S01]  /*9560*/  UMOV UR4, 0x0 ;  /* 0x0000000000047882 */ /* 0x000fe20000000000 */
[----:B-1----:R-:W-:-:S03]  /*9570*/  IMAD R12, R8, R15, R17 ;  /* 0x0000000f080c7224 */ /* 0x002fc600078e0211 */
[----:B------:R-:W-:Y:S01]  /*9580*/  @P2 R2UR UR10, R11 ;  /* 0x000000000b0a22ca */ /* 0x000fe200000e0000 */
[----:B------:R-:W-:Y:S01]  /*9590*/  IMAD R11, R9, R14, R16 ;  /* 0x0000000e090b7224 */ /* 0x000fe200078e0210 */
[C---:B------:R-:W-:Y:S02]  /*95a0*/  ISETP.NE.AND P2, PT, R10.reuse, R3, PT ;  /* 0x000000030a00720c */ /* 0x040fe40003f45270 */
[----:B------:R-:W-:Y:S02]  /*95b0*/  SEL R14, RZ, 0x1, P4 ;  /* 0x00000001ff0e7807 */ /* 0x000fe40002000000 */
[----:B------:R-:W-:Y:S02]  /*95c0*/  PRMT R11, R11, 0x40, R12 ;  /* 0x000000400b0b7816 */ /* 0x000fe4000000000c */
[----:B------:R-:W0:Y:S01]  /*95d0*/  LDC R12, c[0x0][0x3c8] ;  /* 0x0000f200ff0c7b82 */ /* 0x000e220000000800 */
[----:B------:R-:W-:Y:S02]  /*95e0*/  LOP3.LUT R7, R7, R14, RZ, 0x3c, !PT ;  /* 0x0000000e07077212 */ /* 0x000fe400078e3cff */
[----:B------:R-:W-:-:S02]  /*95f0*/  SEL R10, R10, RZ, P2 ;  /* 0x000000ff0a0a7207 */ /* 0x000fc40001000000 */
[----:B------:R-:W-:Y:S02]  /*9600*/  UIADD3 UR6, -UR10, URZ, URZ ;  /* 0x0000003f0a067290 */ /* 0x000fe4000fffe13f */
[----:B------:R-:W-:Y:S02]  /*9610*/  UIMAD.WIDE.U32 UR8, UR10, UR12, URZ ;  /* 0x0000000c0a0872a5 */ /* 0x000fe4000f8e003f */
[----:B------:R-:W-:Y:S01]  /*9620*/  UMOV UR29, UR10 ;  /* 0x0000000a001d7c82 */ /* 0x000fe20008000000 */
[----:B------:R-:W-:Y:S01]  /*9630*/  UMOV UR12, UR20 ;  /* 0x00000014000c7c82 */ /* 0x000fe20008000000 */
[----:B------:R-:W-:Y:S01]  /*9640*/  IMAD R13, R13, UR6, R18 ;  /* 0x000000060d0d7c24 */ /* 0x000fe2000f8e0212 */
[----:B------:R-:W-:Y:S02]  /*9650*/  @UP0 USHF.R.U32.HI UR29, URZ, UR13, UR9 ;  /* 0x0000000d3f1d0299 */ /* 0x000fe40008011609 */
[----:B------:R-:W-:Y:S01]  /*9660*/  R2UR UR9, R11 ;  /* 0x000000000b0972ca */ /* 0x000fe200000e0000 */
[----:B------:R-:W-:Y:S01]  /*9670*/  VIADD R11, R9, 0x1 ;  /* 0x00000001090b7836 */ /* 0x000fe20000000000 */
[----:B------:R-:W-:Y:S01]  /*9680*/  R2UR UR27, R13 ;  /* 0x000000000d1b72ca */ /* 0x000fe200000e0000 */
[----:B------:R-:W-:Y:S01]  /*9690*/  UIADD3 UR8, -UR29, URZ, URZ ;  /* 0x0000003f1d087290 */ /* 0x000fe2000fffe13f */
[----:B------:R-:W-:Y:S01]  /*96a0*/  @P2 IMAD.MOV R11, RZ, RZ, R9 ;  /* 0x000000ffff0b2224 */ /* 0x000fe200078e0209 */
[----:B------:R-:W-:-:S02]  /*96b0*/  UIADD3 UR6, UP1, UR14, 0xf0, URZ ;  /* 0x000000f00e067890 */ /* 0x000fc4000ff3e03f */
[----:B------:R-:W-:Y:S01]  /*96c0*/  UIMAD UR28, UR28, UR8, UR10 ;  /* 0x000000081c1c72a4 */ /* 0x000fe2000f8e020a */
[----:B------:R-:W-:Y:S01]  /*96d0*/  R2UR UR10, R20 ;  /* 0x00000000140a72ca */ /* 0x000fe200000e0000 */
[----:B------:R-:W-:Y:S01]  /*96e0*/  UIADD3 UR14, UP2, UR14, 0x1f0, URZ ;  /* 0x000001f00e0e7890 */ /* 0x000fe2000ff5e03f */
[C---:B0-----:R-:W-:Y:S01]  /*96f0*/  ISETP.NE.AND P3, PT, R11.reuse, R12, PT ;  /* 0x0000000c0b00720c */ /* 0x041fe20003f65270 */
[----:B------:R-:W-:Y:S01]  /*9700*/  UIADD3.X UR7, URZ, UR15, URZ, UP1, !UPT ;  /* 0x0000000f3f077290 */ /* 0x000fe20008ffe43f */
[----:B------:R-:W-:Y:S01]  /*9710*/  VIADD R12, R8, 0x1 ;  /* 0x00000001080c7836 */ /* 0x000fe20000000000 */
[----:B------:R-:W-:Y:S01]  /*9720*/  UIMAD UR28, UR28, UR17, UR23 ;  /* 0x000000111c1c72a4 */ /* 0x000fe2000f8e0217 */
[----:B------:R-:W-:Y:S01]  /*9730*/  SEL R9, R11, RZ, P3 ;  /* 0x000000ff0b097207 */ /* 0x000fe20001800000 */
[----:B------:R-:W-:Y:S02]  /*9740*/  UIMAD UR27, UR27, UR16, UR22 ;  /* 0x000000101b1b72a4 */ /* 0x000fe4000f8e0216 */
[----:B------:R-:W-:-:S02]  /*9750*/  UPRMT UR22, UR9, 0x5410, URZ ;  /* 0x0000541009167896 */ /* 0x000fc4000800003f */
[----:B------:R-:W-:Y:S02]  /*9760*/  UIADD3.X UR15, URZ, UR15, URZ, UP2, !UPT ;  /* 0x0000000f3f0f7290 */ /* 0x000fe400097fe43f */
[----:B------:R-:W-:Y:S02]  /*9770*/  UIADD3 UR16, UR24, 0x1c000, URZ ;  /* 0x0001c00018107890 */ /* 0x000fe4000fffe03f */
[----:B------:R-:W-:Y:S01]  /*9780*/  UIADD3 UR8, UR24, 0x1e000, URZ ;  /* 0x0001e00018087890 */ /* 0x000fe2000fffe03f */
[----:B------:R-:W-:Y:S01]  /*9790*/  @P3 IMAD.MOV R12, RZ, RZ, R8 ;  /* 0x000000ffff0c3224 */ /* 0x000fe200078e0208 */
[----:B------:R-:W-:Y:S01]  /*97a0*/  UMOV UR17, UR25 ;  /* 0x0000001900117c82 */ /* 0x000fe20008000000 */
[----:B------:R2:W-:Y:S01]  /*97b0*/  UTMALDG.4D.IM2COL [UR24], [UR6], UR22 ;  /* 0x00000018060073b4 */ /* 0x0005e20008058016 */
[----:B------:R-:W-:Y:S01]  /*97c0*/  UMOV UR13, UR21 ;  /* 0x00000015000d7c82 */ /* 0x000fe20008000000 */
[----:B------:R-:W-:Y:S01]  /*97d0*/  UMOV UR9, UR25 ;  /* 0x0000001900097c82 */ /* 0x000fe20008000000 */
[----:B------:R-:W-:Y:S01]  /*97e0*/  IMAD.MOV.U32 R8, RZ, RZ, R12 ;  /* 0x000000ffff087224 */ /* 0x000fe200078e000c */
[----:B------:R2:W-:Y:S02]  /*97f0*/  UTMALDG.4D [UR16], [UR14], desc[UR4] ;  /* 0x000004100e0075b4 */ /* 0x0005e40008019000 */
[----:B------:R2:W-:Y:S02]  /*9800*/  UTMALDG.4D [UR8], [UR14], desc[UR4] ;  /* 0x000004080e0075b4 */ /* 0x0005e40008019000 */
[----:B--2---:R-:W-:Y:S05]  /*9810*/  @P5 BRA `(.L_x_277) ;  /* 0xfffffff8008c5947 */ /* 0x004fea000383ffff */
.L_x_273:
[----:B------:R-:W-:Y:S05]  /*9820*/  BSYNC B0 ;  /* 0x0000000000007941 */ /* 0x000fea0003800000 */
.L_x_272:
[----:B------:R-:W-:Y:S01]  /*9830*/  ISETP.GE.U32.AND P0, PT, R2, 0x7, PT ;  /* 0x000000070200780c */ /* 0x000fe20003f06070 */
[----:B------:R-:W-:-:S12]  /*9840*/  IMAD.MOV.U32 R3, RZ, RZ, 0x1 ;  /* 0x00000001ff037424 */ /* 0x000fd800078e00ff */
[----:B------:R-:W-:Y:S05]  /*9850*/  @!P0 BRA `(.L_x_278) ;  /* 0x00000000001c8947 */ /* 0x000fea0003800000 */
[----:B------:R-:W-:-:S04]  /*9860*/  IMAD.WIDE.U32 R4, R2, 0x24924925, RZ ;  /* 0x2492492502047825 */ /* 0x000fc800078e00ff */
[----:B------:R-:W-:-:S05]  /*9870*/  IMAD.IADD R3, R2, 0x1, -R5 ;  /* 0x0000000102037824 */ /* 0x000fca00078e0a05 */
[----:B------:R-:W-:-:S04]  /*9880*/  LEA.HI R3, R3, R5, RZ, 0x1f ;  /* 0x0000000503037211 */ /* 0x000fc800078ff8ff */
[----:B------:R-:W-:-:S04]  /*9890*/  SHF.R.U32.HI R3, RZ, 0x2, R3 ;  /* 0x00000002ff037819 */ /* 0x000fc80000011603 */
[----:B------:R-:W-:-:S04]  /*98a0*/  LOP3.LUT R3, R3, 0x1, RZ, 0xc0, !PT ;  /* 0x0000000103037812 */ /* 0x000fc800078ec0ff */
[----:B------:R-:W-:-:S04]  /*98b0*/  ISETP.NE.U32.AND P0, PT, R3, 0x1, PT ;  /* 0x000000010300780c */ /* 0x000fc80003f05070 */
[----:B------:R-:W-:-:S09]  /*98c0*/  SEL R3, RZ, 0x1, !P0 ;  /* 0x00000001ff037807 */ /* 0x000fd20004000000 */
.L_x_278:
[----:B------:R-:W-:Y:S05]  /*98d0*/  WARPSYNC.ALL ;  /* 0x0000000000007948 */ /* 0x000fea0003800000 */
[----:B------:R-:W-:-:S13]  /*98e0*/  ELECT P0, URZ, PT ;  /* 0x00000000003f782f */ /* 0x000fda0003800000 */
[----:B------:R-:W-:Y:S05]  /*98f0*/  @!P0 EXIT ;  /* 0x000000000000894d */ /* 0x000fea0003800000 */
[----:B------:R-:W-:-:S04]  /*9900*/  LOP3.LUT R0, R0, 0x2, RZ, 0xfc, !PT ;  /* 0x0000000200007812 */ /* 0x000fc800078efcff */
[----:B------:R-:W-:-:S13]  /*9910*/  ISETP.NE.AND P0, PT, R0, 0x3, PT ;  /* 0x000000030000780c */ /* 0x000fda0003f05270 */
[----:B------:R-:W-:Y:S05]  /*9920*/  @!P0 BRA `(.L_x_279) ;  /* 0x0000000000048947 */ /* 0x000fea0003800000 */
[----:B------:R-:W-:Y:S01]  /*9930*/  BPT.TRAP 0x1 ;  /* 0x000000040000795c */ /* 0x000fe20000300000 */
.L_x_279:
[----:B------:R-:W2:Y:S01]  /*9940*/  S2R R7, SR_CgaCtaId ;  /* 0x0000000000077919 */ /* 0x000ea20000008800 */
[----:B------:R-:W-:Y:S01]  /*9950*/  IMAD.WIDE.U32 R4, R2, 0x24924925, RZ ;  /* 0x2492492502047825 */ /* 0x000fe200078e00ff */
[----:B------:R-:W-:-:S03]  /*9960*/  MOV R0, 0x400 ;  /* 0x0000040000007802 */ /* 0x000fc60000000f00 */
[----:B------:R-:W-:-:S05]  /*9970*/  IMAD.IADD R4, R2, 0x1, -R5 ;  /* 0x0000000102047824 */ /* 0x000fca00078e0a05 */
[----:B------:R-:W-:-:S04]  /*9980*/  LEA.HI R4, R4, R5, RZ, 0x1f ;  /* 0x0000000504047211 */ /* 0x000fc800078ff8ff */
[----:B------:R-:W-:-:S05]  /*9990*/  SHF.R.U32.HI R5, RZ, 0x2, R4 ;  /* 0x00000002ff057819 */ /* 0x000fca0000011604 */
[----:B------:R-:W-:Y:S01]  /*99a0*/  IMAD R2, R5, -0x7, R2 ;  /* 0xfffffff905027824 */ /* 0x000fe200078e0202 */
[----:B--2---:R-:W-:Y:S02]  /*99b0*/  LEA R0, R7, R0, 0x18 ;  /* 0x0000000007007211 */ /* 0x004fe400078ec0ff */
[----:B------:R-:W-:-:S03]  /*99c0*/  SHF.L.U32 R7, R3, 0x1f, RZ ;  /* 0x0000001f03077819 */ /* 0x000fc600000006ff */
[----:B------:R-:W-:-:S04]  /*99d0*/  VIADD R5, R0, 0x38038 ;  /* 0x0003803800057836 */ /* 0x000fc80000000000 */
[----:B------:R-:W-:-:S07]  /*99e0*/  IMAD R0, R2, 0x8, R5 ;  /* 0x0000000802007824 */ /* 0x000fce00078e0205 */
.L_x_280:
[----:B--2---:R2:W3:Y:S02]  /*99f0*/  SYNCS.PHASECHK.TRANS64.TRYWAIT P0, [R0+URZ], R7 ;  /* 0x00000007000075a7 */ /* 0x0044e4000800017f */
[----:B---3--:R-:W-:Y:S05]  /*9a00*/  @!P0 NANOSLEEP.SYNCS 0x989680 ;  /* 0x009896800000895d */ /* 0x008fea0003900000 */
[----:B------:R-:W3:Y:S02]  /*9a10*/  @!P0 SYNCS.PHASECHK.TRANS64 P0, [R0+URZ], R7 ;  /* 0x00000007000085a7 */ /* 0x000ee4000800007f */
[----:B---3--:R-:W-:Y:S05]  /*9a20*/  @!P0 BRA `(.L_x_280) ;  /* 0xfffffffc00f08947 */ /* 0x008fea000383ffff */
[----:B------:R-:W-:-:S05]  /*9a30*/  VIADD R2, R2, 0x1 ;  /* 0x0000000102027836 */ /* 0x000fca0000000000 */
[----:B------:R-:W-:-:S04]  /*9a40*/  ISETP.NE.AND P0, PT, R2, 0x7, PT ;  /* 0x000000070200780c */ /* 0x000fc80003f05270 */
[----:B--2---:R-:W-:Y:S02]  /*9a50*/  SEL R0, RZ, 0x1, P0 ;  /* 0x00000001ff007807 */ /* 0x004fe40000000000 */
[----:B------:R-:W-:Y:S02]  /*9a60*/  SEL R2, R2, RZ, P0 ;  /* 0x000000ff02027207 */ /* 0x000fe40000000000 */
[----:B------:R-:W-:-:S03]  /*9a70*/  LOP3.LUT R7, R3, R0, RZ, 0x3c, !PT ;  /* 0x0000000003077212 */ /* 0x000fc600078e3cff */
[----:B------:R-:W-:Y:S01]  /*9a80*/  IMAD R0, R2, 0x8, R5 ;  /* 0x0000000802007824 */ /* 0x000fe200078e0205 */
[----:B------:R-:W-:-:S07]  /*9a90*/  SHF.L.U32 R3, R7, 0x1f, RZ ;  /* 0x0000001f07037819 */ /* 0x000fce00000006ff */
.L_x_281:
        /* <DEDUP_REMOVED lines=11> */
.L_x_282:
        /* <DEDUP_REMOVED lines=11> */
.L_x_283:
        /* <DEDUP_REMOVED lines=11> */
.L_x_284:
        /* <DEDUP_REMOVED lines=11> */
.L_x_285:
        /* <DEDUP_REMOVED lines=11> */
.L_x_286:
[----:B--2---:R2:W3:Y:S02]  /*9e10*/  SYNCS.PHASECHK.TRANS64.TRYWAIT P0, [R2+URZ], R3 ;  /* 0x00000003020075a7 */ /* 0x0044e4000800017f */
[----:B---3--:R-:W-:Y:S05]  /*9e20*/  @!P0 NANOSLEEP.SYNCS 0x989680 ;  /* 0x009896800000895d */ /* 0x008fea0003900000 */
[----:B------:R-:W3:Y:S02]  /*9e30*/  @!P0 SYNCS.PHASECHK.TRANS64 P0, [R2+URZ], R3 ;  /* 0x00000003020085a7 */ /* 0x000ee4000800007f */
[----:B---3--:R-:W-:Y:S05]  /*9e40*/  @P0 EXIT ;  /* 0x000000000000094d */ /* 0x008fea0003800000 */
[----:B------:R-:W-:Y:S05]  /*9e50*/  BRA `(.L_x_286) ;  /* 0xfffffffc00ec7947 */ /* 0x000fea000383ffff */
.L_x_287:
[----:B------:R-:W-:-:S00]  /*9e60*/  BRA `(.L_x_287) ;  /* 0xfffffffc00fc7947 */ /* 0x000fc0000383ffff */
[----:B------:R-:W-:-:S00]  /*9e70*/  NOP ;  /* 0x0000000000007918 */ /* 0x000fc00000000000 */
        /* <DEDUP_REMOVED lines=8> */
.L_x_288:


//--------------------- .nv.shared._ZN7cutlass13device_kernelINS_4conv6kernel13ConvUniversalINS1_16ConvProblemShapeILNS1_8OperatorE1ELi2EEENS1_10collective14CollectiveConvINS1_46MainloopSm90TmaGmmaWarpSpecializedImplicitGemmILS5_1ELi7ELi2EN4cute5tupleIJNSA_1CILi1EEESD_SD_EEENS1_36KernelImplicitTmaWarpSpecializedSm90ELi1EEENSB_IJNSC_ILi128EEESH_NSB_IJNSC_ILi64EEEEEEEEENS_6half_tESL_NSA_8TiledMMAINSA_8MMA_AtomIJNSA_4SM904GMMA26MMA_64x128x16_F32F16F16_SSILNSP_5MajorE0ELSR_1ELNSP_7ScaleInE1ELSS_1EEEEEENSA_6LayoutISE_NSB_IJNSC_ILi0EEESW_SW_EEEEENSB_IJNSA_10UnderscoreESZ_SZ_EEEEENS7_6detail26Sm90ImplicitGemmTileTraitsINSA_20SM90_TMA_LOAD_IM2COLENSA_14ComposedLayoutINSA_7SwizzleILi3ELi4ELi3EEENSA_18smem_ptr_flag_bitsILi16EEENSV_INSB_IJNSB_IJNSC_ILi8EEENSC_ILi16EEEEEENSB_IJSI_SD_EEENSB_IJSD_NSC_ILi7EEEEEEEEENSB_IJNSB_IJSI_NSC_ILi512EEEEEENSB_IJSD_SW_EEENSB_IJSW_NSC_ILi8192EEEEEEEEEEEEEvEENS13_INSA_13SM90_TMA_LOADENS15_IS17_S19_NSV_INSB_IJNSB_IJSI_NSC_ILi2EEEEEENSB_IJS1A_S1A_EEES1F_EEENSB_IJNSB_IJSD_NSC_ILi4096EEEEEES1I_S1L_EEEEEEEvEEEENS_8epilogue10collective6detail29Sm90TmaWarpSpecializedAdapterINS23_15DefaultEpilogueISL_NSB_IJNSB_IJlllEEESD_SW_EEES28_NS22_6thread17LinearCombinationISL_Li1EffLNS29_9ScaleType4KindE0ELNS_15FloatRoundStyleE2ESL_EENS_4gemm15EpilogueDefaultEEEEEvvEEEEvNT_6ParamsE --------------------------
	.section	.nv.shared._ZN7cutlass13device_kernelINS_4conv6kernel13ConvUniversalINS1_16ConvProblemShapeILNS1_8OperatorE1ELi2EEENS1_10collective14CollectiveConvINS1_46MainloopSm90TmaGmmaWarpSpecializedImplicitGemmILS5_1ELi7ELi2EN4cute5tupleIJNSA_1CILi1EEESD_SD_EEENS1_36KernelImplicitTmaWarpSpecializedSm90ELi1EEENSB_IJNSC_ILi128EEESH_NSB_IJNSC_ILi64EEEEEEEEENS_6half_tESL_NSA_8TiledMMAINSA_8MMA_AtomIJNSA_4SM904GMMA26MMA_64x128x16_F32F16F16_SSILNSP_5MajorE0ELSR_1ELNSP_7ScaleInE1ELSS_1EEEEEENSA_6LayoutISE_NSB_IJNSC_ILi0EEESW_SW_EEEEENSB_IJNSA_10UnderscoreESZ_SZ_EEEEENS7_6detail26Sm90ImplicitGemmTileTraitsINSA_20SM90_TMA_LOAD_IM2COLENSA_14ComposedLayoutINSA_7SwizzleILi3ELi4ELi3EEENSA_18smem_ptr_flag_bitsILi16EEENSV_INSB_IJNSB_IJNSC_ILi8EEENSC_ILi16EEEEEENSB_IJSI_SD_EEENSB_IJSD_NSC_ILi7EEEEEEEEENSB_IJNSB_IJSI_NSC_ILi512EEEEEENSB_IJSD_SW_EEENSB_IJSW_NSC_ILi8192EEEEEEEEEEEEEvEENS13_INSA_13SM90_TMA_LOADENS15_IS17_S19_NSV_INSB_IJNSB_IJSI_NSC_ILi2EEEEEENSB_IJS1A_S1A_EEES1F_EEENSB_IJNSB_IJSD_NSC_ILi4096EEEEEES1I_S1L_EEEEEEEvEEEENS_8epilogue10collective6detail29Sm90TmaWarpSpecializedAdapterINS23_15DefaultEpilogueISL_NSB_IJNSB_IJlllEEESD_SW_EEES28_NS22_6thread17LinearCombinationISL_Li1EffLNS29_9ScaleType4KindE0ELNS_15FloatRoundStyleE2ESL_EENS_4gemm15EpilogueDefaultEEEEEvvEEEEvNT_6ParamsE,"aw",@nobits
	.sectionflags	@""
	.align	16
	.zero		1024


//--------------------- .nv.shared.reserved.0     --------------------------
	.section	.nv.shared.reserved.0,"aw",@nobits
	.weak		__nv_reservedSMEM_offset_0_alias
	.size		__nv_reservedSMEM_offset_0_alias, 0, 0
	.other		__nv_reservedSMEM_offset_0_alias,@"STO_CUDA_RESERVED_SHARED STV_DEFAULT"
__nv_reservedSMEM_offset_0_alias:
	.zero		0


//--------------------- .nv.global                --------------------------
	.section	.nv.global,"aw",@nobits
.nv.global:
	.type		_ZN39_INTERNAL_359eede9_4_k_cu_b5efbec2_27124cute1_E,@object
	.size		_ZN39_INTERNAL_359eede9_4_k_cu_b5efbec2_27124cute1_E,(_ZN39_INTERNAL_359eede9_4_k_cu_b5efbec2_27124cuda3std3__45__cpo6cbeginE - _ZN39_INTERNAL_359eede9_4_k_cu_b5efbec2_27124cute1_E)
_ZN39_INTERNAL_359eede9_4_k_cu_b5efbec2_27124cute1_E:
	.zero		1
	.type		_ZN39_INTERNAL_359eede9_4_k_cu_b5efbec2_27124cuda3std3__45__cpo6cbeginE,@object
	.size		_ZN39_INTERNAL_359eede9_4_k_cu_b5efbec2_27124cuda3std3__45__cpo6cbeginE,(_ZN39_INTERNAL_359eede9_4_k_cu_b5efbec2_27124cuda3std3__48in_placeE - _ZN39_INTERNAL_359eede9_4_k_cu_b5efbec2_27124cuda3std3__45__cpo6cbeginE)
_ZN39_INTERNAL_359eede9_4_k_cu_b5efbec2_27124cuda3std3__45__cpo6cbeginE:
	.zero		1
	.type		_ZN39_INTERNAL_359eede9_4_k_cu_b5efbec2_27124cuda3std3__48in_placeE,@object
	.size		_ZN39_INTERNAL_359eede9_4_k_cu_b5efbec2_27124cuda3std3__48in_placeE,(_ZN39_INTERNAL_359eede9_4_k_cu_b5efbec2_27124cuda3std6ranges3__45__cpo9iter_moveE - _ZN39_INTERNAL_359eede9_4_k_cu_b5efbec2_27124cuda3std3__48in_placeE)
_ZN39_INTERNAL_359eede9_4_k_cu_b5efbec2_27124cuda3std3__48in_placeE:
	.zero		1
	.type		_ZN39_INTERNAL_359eede9_4_k_cu_b5efbec2_27124cuda3std6ranges3__45__cpo9iter_moveE,@object
	.size		_ZN39_INTERNAL_359eede9_4_k_cu_b5efbec2_27124cuda3std6ranges3__45__cpo9iter_moveE,(_ZN39_INTERNAL_359eede9_4_k_cu_b5efbec2_27124cuda3std3__45__cpo5beginE - _ZN39_INTERNAL_359eede9_4_k_cu_b5efbec2_27124cuda3std6ranges3__45__cpo9iter_moveE)
_ZN39_INTERNAL_359eede9_4_k_cu_b5efbec2_27124cuda3std6ranges3__45__cpo9iter_moveE:
	.zero		1
	.type		_ZN39_INTERNAL_359eede9_4_k_cu_b5efbec2_27124cuda3std3__45__cpo5beginE,@object
	.size		_ZN39_INTERNAL_359eede9_4_k_cu_b5efbec2_27124cuda3std3__45__cpo5beginE,(_ZN39_INTERNAL_359eede9_4_k_cu_b5efbec2_27124cuda3std3__441_GLOBAL__N__359eede9_4_k_cu_b5efbec2_27126ignoreE - _ZN39_INTERNAL_359eede9_4_k_cu_b5efbec2_27124cuda3std3__45__cpo5beginE)
_ZN39_INTERNAL_359eede9_4_k_cu_b5efbec2_27124cuda3std3__45__cpo5beginE:
	.zero		1
	.type		_ZN39_INTERNAL_359eede9_4_k_cu_b5efbec2_27124cuda3std3__441_GLOBAL__N__359eede9_4_k_cu_b5efbec2_27126ignoreE,@object
	.size		_ZN39_INTERNAL_359eede9_4_k_cu_b5efbec2_27124cuda3std3__441_GLOBAL__N__359eede9_4_k_cu_b5efbec2_27126ignoreE,(_ZN39_INTERNAL_359eede9_4_k_cu_b5efbec2_27124cute7productE - _ZN39_INTERNAL_359eede9_4_k_cu_b5efbec2_27124cuda3std3__441_GLOBAL__N__359eede9_4_k_cu_b5efbec2_27126ignoreE)
_ZN39_INTERNAL_359eede9_4_k_cu_b5efbec2_27124cuda3std3__441_GLOBAL__N__359eede9_4_k_cu_b5efbec2_27126ignoreE:
	.zero		1
	.type		_ZN39_INTERNAL_359eede9_4_k_cu_b5efbec2_27124cute7productE,@object
	.size		_ZN39_INTERNAL_359eede9_4_k_cu_b5efbec2_27124cute7productE,(_ZN39_INTERNAL_359eede9_4_k_cu_b5efbec2_27124cuda3std3__45__cpo3endE - _ZN39_INTERNAL_359eede9_4_k_cu_b5efbec2_27124cute7productE)
_ZN39_INTERNAL_359eede9_4_k_cu_b5efbec2_27124cute7productE:
	.zero		1
	.type		_ZN39_INTERNAL_359eede9_4_k_cu_b5efbec2_27124cuda3std3__45__cpo3endE,@object
	.size		_ZN39_INTERNAL_359eede9_4_k_cu_b5efbec2_27124cuda3std3__45__cpo3endE,(_ZN39_INTERNAL_359eede9_4_k_cu_b5efbec2_27124cuda3std3__419piecewise_constructE - _ZN39_INTERNAL_359eede9_4_k_cu_b5efbec2_27124cuda3std3__45__cpo3endE)
_ZN39_INTERNAL_359eede9_4_k_cu_b5efbec2_27124cuda3std3__45__cpo3endE:
	.zero		1
	.type		_ZN39_INTERNAL_359eede9_4_k_cu_b5efbec2_27124cuda3std3__419piecewise_constructE,@object
	.size		_ZN39_INTERNAL_359eede9_4_k_cu_b5efbec2_27124cuda3std3__419piecewise_constructE,(_ZN39_INTERNAL_359eede9_4_k_cu_b5efbec2_27124cuda3std3__45__cpo4cendE - _ZN39_INTERNAL_359eede9_4_k_cu_b5efbec2_27124cuda3std3__419piecewise_constructE)
_ZN39_INTERNAL_359eede9_4_k_cu_b5efbec2_27124cuda3std3__419piecewise_constructE:
	.zero		1
	.type		_ZN39_INTERNAL_359eede9_4_k_cu_b5efbec2_27124cuda3std3__45__cpo4cendE,@object
	.size		_ZN39_INTERNAL_359eede9_4_k_cu_b5efbec2_27124cuda3std3__45__cpo4cendE,(_ZN39_INTERNAL_359eede9_4_k_cu_b5efbec2_27124cuda3std6ranges3__45__cpo4swapE - _ZN39_INTERNAL_359eede9_4_k_cu_b5efbec2_27124cuda3std3__45__cpo4cendE)
_ZN39_INTERNAL_359eede9_4_k_cu_b5efbec2_27124cuda3std3__45__cpo4cendE:
	.zero		1
	.type		_ZN39_INTERNAL_359eede9_4_k_cu_b5efbec2_27124cuda3std6ranges3__45__cpo4swapE,@object
	.size		_ZN39_INTERNAL_359eede9_4_k_cu_b5efbec2_27124cuda3std6ranges3__45__cpo4swapE,(.L_7 - _ZN39_INTERNAL_359eede9_4_k_cu_b5efbec2_27124cuda3std6ranges3__45__cpo4swapE)
_ZN39_INTERNAL_359eede9_4_k_cu_b5efbec2_27124cuda3std6ranges3__45__cpo4swapE:
	.zero		1
.L_7:


//--------------------- .nv.constant0._ZN7cutlass13device_kernelINS_4conv6kernel13ConvUniversalINS1_16ConvProblemShapeILNS1_8OperatorE1ELi2EEENS1_10collective14CollectiveConvINS1_46MainloopSm90TmaGmmaWarpSpecializedImplicitGemmILS5_1ELi7ELi2EN4cute5tupleIJNSA_1CILi1EEESD_SD_EEENS1_36KernelImplicitTmaWarpSpecializedSm90ELi1EEENSB_IJNSC_ILi128EEESH_NSB_IJNSC_ILi64EEEEEEEEENS_6half_tESL_NSA_8TiledMMAINSA_8MMA_AtomIJNSA_4SM904GMMA26MMA_64x128x16_F32F16F16_SSILNSP_5MajorE0ELSR_1ELNSP_7ScaleInE1ELSS_1EEEEEENSA_6LayoutISE_NSB_IJNSC_ILi0EEESW_SW_EEEEENSB_IJNSA_10UnderscoreESZ_SZ_EEEEENS7_6detail26Sm90ImplicitGemmTileTraitsINSA_20SM90_TMA_LOAD_IM2COLENSA_14ComposedLayoutINSA_7SwizzleILi3ELi4ELi3EEENSA_18smem_ptr_flag_bitsILi16EEENSV_INSB_IJNSB_IJNSC_ILi8EEENSC_ILi16EEEEEENSB_IJSI_SD_EEENSB_IJSD_NSC_ILi7EEEEEEEEENSB_IJNSB_IJSI_NSC_ILi512EEEEEENSB_IJSD_SW_EEENSB_IJSW_NSC_ILi8192EEEEEEEEEEEEEvEENS13_INSA_13SM90_TMA_LOADENS15_IS17_S19_NSV_INSB_IJNSB_IJSI_NSC_ILi2EEEEEENSB_IJS1A_S1A_EEES1F_EEENSB_IJNSB_IJSD_NSC_ILi4096EEEEEES1I_S1L_EEEEEEEvEEEENS_8epilogue10collective6detail29Sm90TmaWarpSpecializedAdapterINS23_15DefaultEpilogueISL_NSB_IJNSB_IJlllEEESD_SW_EEES28_NS22_6thread17LinearCombinationISL_Li1EffLNS29_9ScaleType4KindE0ELNS_15FloatRoundStyleE2ESL_EENS_4gemm15EpilogueDefaultEEEEEvvEEEEvNT_6ParamsE --------------------------
	.section	.nv.constant0._ZN7cutlass13device_kernelINS_4conv6kernel13ConvUniversalINS1_16ConvProblemShapeILNS1_8OperatorE1ELi2EEENS1_10collective14CollectiveConvINS1_46MainloopSm90TmaGmmaWarpSpecializedImplicitGemmILS5_1ELi7ELi2EN4cute5tupleIJNSA_1CILi1EEESD_SD_EEENS1_36KernelImplicitTmaWarpSpecializedSm90ELi1EEENSB_IJNSC_ILi128EEESH_NSB_IJNSC_ILi64EEEEEEEEENS_6half_tESL_NSA_8TiledMMAINSA_8MMA_AtomIJNSA_4SM904GMMA26MMA_64x128x16_F32F16F16_SSILNSP_5MajorE0ELSR_1ELNSP_7ScaleInE1ELSS_1EEEEEENSA_6LayoutISE_NSB_IJNSC_ILi0EEESW_SW_EEEEENSB_IJNSA_10UnderscoreESZ_SZ_EEEEENS7_6detail26Sm90ImplicitGemmTileTraitsINSA_20SM90_TMA_LOAD_IM2COLENSA_14ComposedLayoutINSA_7SwizzleILi3ELi4ELi3EEENSA_18smem_ptr_flag_bitsILi16EEENSV_INSB_IJNSB_IJNSC_ILi8EEENSC_ILi16EEEEEENSB_IJSI_SD_EEENSB_IJSD_NSC_ILi7EEEEEEEEENSB_IJNSB_IJSI_NSC_ILi512EEEEEENSB_IJSD_SW_EEENSB_IJSW_NSC_ILi8192EEEEEEEEEEEEEvEENS13_INSA_13SM90_TMA_LOADENS15_IS17_S19_NSV_INSB_IJNSB_IJSI_NSC_ILi2EEEEEENSB_IJS1A_S1A_EEES1F_EEENSB_IJNSB_IJSD_NSC_ILi4096EEEEEES1I_S1L_EEEEEEEvEEEENS_8epilogue10collective6detail29Sm90TmaWarpSpecializedAdapterINS23_15DefaultEpilogueISL_NSB_IJNSB_IJlllEEESD_SW_EEES28_NS22_6thread17LinearCombinationISL_Li1EffLNS29_9ScaleType4KindE0ELNS_15FloatRoundStyleE2ESL_EENS_4gemm15EpilogueDefaultEEEEEvvEEEEvNT_6ParamsE,"a",@progbits
	.sectionflags	@""
	.align	4
.nv.constant0._ZN7cutlass13device_kernelINS_4conv6kernel13ConvUniversalINS1_16ConvProblemShapeILNS1_8OperatorE1ELi2EEENS1_10collective14CollectiveConvINS1_46MainloopSm90TmaGmmaWarpSpecializedImplicitGemmILS5_1ELi7ELi2EN4cute5tupleIJNSA_1CILi1EEESD_SD_EEENS1_36KernelImplicitTmaWarpSpecializedSm90ELi1EEENSB_IJNSC_ILi128EEESH_NSB_IJNSC_ILi64EEEEEEEEENS_6half_tESL_NSA_8TiledMMAINSA_8MMA_AtomIJNSA_4SM904GMMA26MMA_64x128x16_F32F16F16_SSILNSP_5MajorE0ELSR_1ELNSP_7ScaleInE1ELSS_1EEEEEENSA_6LayoutISE_NSB_IJNSC_ILi0EEESW_SW_EEEEENSB_IJNSA_10UnderscoreESZ_SZ_EEEEENS7_6detail26Sm90ImplicitGemmTileTraitsINSA_20SM90_TMA_LOAD_IM2COLENSA_14ComposedLayoutINSA_7SwizzleILi3ELi4ELi3EEENSA_18smem_ptr_flag_bitsILi16EEENSV_INSB_IJNSB_IJNSC_ILi8EEENSC_ILi16EEEEEENSB_IJSI_SD_EEENSB_IJSD_NSC_ILi7EEEEEEEEENSB_IJNSB_IJSI_NSC_ILi512EEEEEENSB_IJSD_SW_EEENSB_IJSW_NSC_ILi8192EEEEEEEEEEEEEvEENS13_INSA_13SM90_TMA_LOADENS15_IS17_S19_NSV_INSB_IJNSB_IJSI_NSC_ILi2EEEEEENSB_IJS1A_S1A_EEES1F_EEENSB_IJNSB_IJSD_NSC_ILi4096EEEEEES1I_S1L_EEEEEEEvEEEENS_8epilogue10collective6detail29Sm90TmaWarpSpecializedAdapterINS23_15DefaultEpilogueISL_NSB_IJNSB_IJlllEEESD_SW_EEES28_NS22_6thread17LinearCombinationISL_Li1EffLNS29_9ScaleType4KindE0ELNS_15FloatRoundStyleE2ESL_EENS_4gemm15EpilogueDefaultEEEEEvvEEEEvNT_6ParamsE:
	.zero		1536


//--------------------- SYMBOLS --------------------------

	.type		.nv.reservedSmem.offset0,@object
	.size		.nv.reservedSmem.offset0,0x4
